//
// Generated by NVIDIA NVVM Compiler
//
// Compiler Build ID: CL-36424714
// Cuda compilation tools, release 13.0, V13.0.88
// Based on NVVM 20.0.0
//

.version 9.0
.target sm_100
.address_size 64

	// .globl	_Z8encodingPcPjS0_S0_S0_
.extern .func  (.param .b64 func_retval0) malloc
(
	.param .b64 malloc_param_0
)
;
.extern .func  (.param .b32 func_retval0) vprintf
(
	.param .b64 vprintf_param_0,
	.param .b64 vprintf_param_1
)
;
.extern .func free
(
	.param .b64 free_param_0
)
;
.global .align 8 .u64 unordered_map_head;
// enc_cache has been demoted
// dec_cache has been demoted
.global .align 1 .b8 $str[30] = {84, 111, 107, 101, 110, 45, 115, 105, 122, 101, 32, 105, 115, 32, 110, 111, 116, 32, 101, 110, 111, 117, 103, 104, 32, 98, 105, 103, 10};
.global .align 1 .b8 $str$1[29] = {84, 111, 107, 101, 110, 45, 115, 105, 122, 101, 32, 105, 115, 32, 110, 111, 116, 32, 101, 110, 111, 117, 103, 104, 32, 98, 105, 103};
.global .align 1 .b8 $str$2[15] = {116, 104, 37, 100, 32, 105, 61, 37, 100, 32, 32, 37, 100, 10};

.visible .entry _Z8encodingPcPjS0_S0_S0_(
	.param .u64 .ptr .align 1 _Z8encodingPcPjS0_S0_S0__param_0,
	.param .u64 .ptr .align 1 _Z8encodingPcPjS0_S0_S0__param_1,
	.param .u64 .ptr .align 1 _Z8encodingPcPjS0_S0_S0__param_2,
	.param .u64 .ptr .align 1 _Z8encodingPcPjS0_S0_S0__param_3,
	.param .u64 .ptr .align 1 _Z8encodingPcPjS0_S0_S0__param_4
)
{
	.local .align 8 .b8 	__local_depot0[16];
	.reg .b64 	%SP;
	.reg .b64 	%SPL;
	.reg .pred 	%p<64>;
	.reg .b16 	%rs<50>;
	.reg .b32 	%r<287>;
	.reg .b64 	%rd<181>;
	.reg .b64 	%fd<4>;
	// demoted variable
	.shared .align 1 .b8 enc_cache[64];
	mov.u64 	%SPL, __local_depot0;
	cvta.local.u64 	%SP, %SPL;
	ld.param.u64 	%rd39, [_Z8encodingPcPjS0_S0_S0__param_0];
	ld.param.u64 	%rd40, [_Z8encodingPcPjS0_S0_S0__param_1];
	ld.param.u64 	%rd41, [_Z8encodingPcPjS0_S0_S0__param_3];
	ld.param.u64 	%rd42, [_Z8encodingPcPjS0_S0_S0__param_4];
	cvta.to.global.u64 	%rd1, %rd39;
	cvta.to.global.u64 	%rd2, %rd41;
	cvta.to.global.u64 	%rd43, %rd40;
	cvta.to.global.u64 	%rd3, %rd42;
	mov.u32 	%r104, %tid.x;
	mov.u32 	%r105, %ctaid.x;
	mov.u32 	%r106, %ntid.x;
	mad.lo.s32 	%r1, %r105, %r106, %r104;
	ld.global.u32 	%r107, [%rd3];
	div.u32 	%r2, 64, %r107;
	ld.global.u32 	%r108, [%rd43];
	cvt.rn.f64.u32 	%fd1, %r108;
	cvt.rn.f64.u32 	%fd2, %r107;
	div.rn.f64 	%fd3, %fd1, %fd2;
	cvt.rpi.u32.f64 	%r109, %fd3;
	rem.u32 	%r110, %r108, %r107;
	add.s32 	%r111, %r110, -1;
	setp.lt.u32 	%p1, %r111, %r1;
	selp.s32 	%r112, -1, 0, %p1;
	add.s32 	%r3, %r109, %r112;
	mul.wide.u32 	%rd44, %r3, 4;
	{ // callseq 0, 0
	.param .b64 param0;
	st.param.b64 	[param0], %rd44;
	.param .b64 retval0;
	call.uni (retval0), 
	malloc, 
	(
	param0
	);
	ld.param.b64 	%rd45, [retval0];
	} // callseq 0
	mov.b32 	%r243, 0;
$L__BB0_1:
	{ // callseq 1, 0
	.param .b64 param0;
	st.param.b64 	[param0], 1;
	.param .b64 retval0;
	call.uni (retval0), 
	malloc, 
	(
	param0
	);
	ld.param.b64 	%rd46, [retval0];
	} // callseq 1
	st.u8 	[%rd46], %r243;
	{ // callseq 2, 0
	.param .b64 param0;
	st.param.b64 	[param0], 24;
	.param .b64 retval0;
	call.uni (retval0), 
	malloc, 
	(
	param0
	);
	ld.param.b64 	%rd48, [retval0];
	} // callseq 2
	{ // callseq 3, 0
	.param .b64 param0;
	st.param.b64 	[param0], 1;
	.param .b64 retval0;
	call.uni (retval0), 
	malloc, 
	(
	param0
	);
	ld.param.b64 	%rd50, [retval0];
	} // callseq 3
	ld.u8 	%rs2, [%rd46];
	st.u8 	[%rd50], %rs2;
	st.u64 	[%rd48], %rd50;
	mov.b16 	%rs3, 1;
	st.u16 	[%rd48+8], %rs3;
	st.u32 	[%rd48+12], %r243;
	ld.global.u64 	%rd52, [unordered_map_head];
	st.u64 	[%rd48+16], %rd52;
	st.global.u64 	[unordered_map_head], %rd48;
	add.s32 	%r113, %r243, 1;
	{ // callseq 4, 0
	.param .b64 param0;
	st.param.b64 	[param0], 1;
	.param .b64 retval0;
	call.uni (retval0), 
	malloc, 
	(
	param0
	);
	ld.param.b64 	%rd53, [retval0];
	} // callseq 4
	st.u8 	[%rd53], %r113;
	{ // callseq 5, 0
	.param .b64 param0;
	st.param.b64 	[param0], 24;
	.param .b64 retval0;
	call.uni (retval0), 
	malloc, 
	(
	param0
	);
	ld.param.b64 	%rd55, [retval0];
	} // callseq 5
	{ // callseq 6, 0
	.param .b64 param0;
	st.param.b64 	[param0], 1;
	.param .b64 retval0;
	call.uni (retval0), 
	malloc, 
	(
	param0
	);
	ld.param.b64 	%rd57, [retval0];
	} // callseq 6
	ld.u8 	%rs4, [%rd53];
	st.u8 	[%rd57], %rs4;
	st.u64 	[%rd55], %rd57;
	st.u16 	[%rd55+8], %rs3;
	st.u32 	[%rd55+12], %r113;
	ld.global.u64 	%rd59, [unordered_map_head];
	st.u64 	[%rd55+16], %rd59;
	st.global.u64 	[unordered_map_head], %rd55;
	add.s32 	%r114, %r243, 2;
	{ // callseq 7, 0
	.param .b64 param0;
	st.param.b64 	[param0], 1;
	.param .b64 retval0;
	call.uni (retval0), 
	malloc, 
	(
	param0
	);
	ld.param.b64 	%rd60, [retval0];
	} // callseq 7
	st.u8 	[%rd60], %r114;
	{ // callseq 8, 0
	.param .b64 param0;
	st.param.b64 	[param0], 24;
	.param .b64 retval0;
	call.uni (retval0), 
	malloc, 
	(
	param0
	);
	ld.param.b64 	%rd62, [retval0];
	} // callseq 8
	{ // callseq 9, 0
	.param .b64 param0;
	st.param.b64 	[param0], 1;
	.param .b64 retval0;
	call.uni (retval0), 
	malloc, 
	(
	param0
	);
	ld.param.b64 	%rd64, [retval0];
	} // callseq 9
	ld.u8 	%rs5, [%rd60];
	st.u8 	[%rd64], %rs5;
	st.u64 	[%rd62], %rd64;
	st.u16 	[%rd62+8], %rs3;
	st.u32 	[%rd62+12], %r114;
	ld.global.u64 	%rd66, [unordered_map_head];
	st.u64 	[%rd62+16], %rd66;
	st.global.u64 	[unordered_map_head], %rd62;
	add.s32 	%r115, %r243, 3;
	{ // callseq 10, 0
	.param .b64 param0;
	st.param.b64 	[param0], 1;
	.param .b64 retval0;
	call.uni (retval0), 
	malloc, 
	(
	param0
	);
	ld.param.b64 	%rd67, [retval0];
	} // callseq 10
	st.u8 	[%rd67], %r115;
	{ // callseq 11, 0
	.param .b64 param0;
	st.param.b64 	[param0], 24;
	.param .b64 retval0;
	call.uni (retval0), 
	malloc, 
	(
	param0
	);
	ld.param.b64 	%rd69, [retval0];
	} // callseq 11
	{ // callseq 12, 0
	.param .b64 param0;
	st.param.b64 	[param0], 1;
	.param .b64 retval0;
	call.uni (retval0), 
	malloc, 
	(
	param0
	);
	ld.param.b64 	%rd71, [retval0];
	} // callseq 12
	ld.u8 	%rs6, [%rd67];
	st.u8 	[%rd71], %rs6;
	st.u64 	[%rd69], %rd71;
	st.u16 	[%rd69+8], %rs3;
	st.u32 	[%rd69+12], %r115;
	ld.global.u64 	%rd73, [unordered_map_head];
	st.u64 	[%rd69+16], %rd73;
	st.global.u64 	[unordered_map_head], %rd69;
	add.s32 	%r116, %r243, 4;
	{ // callseq 13, 0
	.param .b64 param0;
	st.param.b64 	[param0], 1;
	.param .b64 retval0;
	call.uni (retval0), 
	malloc, 
	(
	param0
	);
	ld.param.b64 	%rd74, [retval0];
	} // callseq 13
	st.u8 	[%rd74], %r116;
	{ // callseq 14, 0
	.param .b64 param0;
	st.param.b64 	[param0], 24;
	.param .b64 retval0;
	call.uni (retval0), 
	malloc, 
	(
	param0
	);
	ld.param.b64 	%rd76, [retval0];
	} // callseq 14
	{ // callseq 15, 0
	.param .b64 param0;
	st.param.b64 	[param0], 1;
	.param .b64 retval0;
	call.uni (retval0), 
	malloc, 
	(
	param0
	);
	ld.param.b64 	%rd78, [retval0];
	} // callseq 15
	ld.u8 	%rs7, [%rd74];
	st.u8 	[%rd78], %rs7;
	st.u64 	[%rd76], %rd78;
	st.u16 	[%rd76+8], %rs3;
	st.u32 	[%rd76+12], %r116;
	ld.global.u64 	%rd80, [unordered_map_head];
	st.u64 	[%rd76+16], %rd80;
	st.global.u64 	[unordered_map_head], %rd76;
	add.s32 	%r117, %r243, 5;
	{ // callseq 16, 0
	.param .b64 param0;
	st.param.b64 	[param0], 1;
	.param .b64 retval0;
	call.uni (retval0), 
	malloc, 
	(
	param0
	);
	ld.param.b64 	%rd81, [retval0];
	} // callseq 16
	st.u8 	[%rd81], %r117;
	{ // callseq 17, 0
	.param .b64 param0;
	st.param.b64 	[param0], 24;
	.param .b64 retval0;
	call.uni (retval0), 
	malloc, 
	(
	param0
	);
	ld.param.b64 	%rd83, [retval0];
	} // callseq 17
	{ // callseq 18, 0
	.param .b64 param0;
	st.param.b64 	[param0], 1;
	.param .b64 retval0;
	call.uni (retval0), 
	malloc, 
	(
	param0
	);
	ld.param.b64 	%rd85, [retval0];
	} // callseq 18
	ld.u8 	%rs8, [%rd81];
	st.u8 	[%rd85], %rs8;
	st.u64 	[%rd83], %rd85;
	st.u16 	[%rd83+8], %rs3;
	st.u32 	[%rd83+12], %r117;
	ld.global.u64 	%rd87, [unordered_map_head];
	st.u64 	[%rd83+16], %rd87;
	st.global.u64 	[unordered_map_head], %rd83;
	add.s32 	%r118, %r243, 6;
	{ // callseq 19, 0
	.param .b64 param0;
	st.param.b64 	[param0], 1;
	.param .b64 retval0;
	call.uni (retval0), 
	malloc, 
	(
	param0
	);
	ld.param.b64 	%rd88, [retval0];
	} // callseq 19
	st.u8 	[%rd88], %r118;
	{ // callseq 20, 0
	.param .b64 param0;
	st.param.b64 	[param0], 24;
	.param .b64 retval0;
	call.uni (retval0), 
	malloc, 
	(
	param0
	);
	ld.param.b64 	%rd90, [retval0];
	} // callseq 20
	{ // callseq 21, 0
	.param .b64 param0;
	st.param.b64 	[param0], 1;
	.param .b64 retval0;
	call.uni (retval0), 
	malloc, 
	(
	param0
	);
	ld.param.b64 	%rd92, [retval0];
	} // callseq 21
	ld.u8 	%rs9, [%rd88];
	st.u8 	[%rd92], %rs9;
	st.u64 	[%rd90], %rd92;
	st.u16 	[%rd90+8], %rs3;
	st.u32 	[%rd90+12], %r118;
	ld.global.u64 	%rd94, [unordered_map_head];
	st.u64 	[%rd90+16], %rd94;
	st.global.u64 	[unordered_map_head], %rd90;
	add.s32 	%r119, %r243, 7;
	{ // callseq 22, 0
	.param .b64 param0;
	st.param.b64 	[param0], 1;
	.param .b64 retval0;
	call.uni (retval0), 
	malloc, 
	(
	param0
	);
	ld.param.b64 	%rd95, [retval0];
	} // callseq 22
	st.u8 	[%rd95], %r119;
	{ // callseq 23, 0
	.param .b64 param0;
	st.param.b64 	[param0], 24;
	.param .b64 retval0;
	call.uni (retval0), 
	malloc, 
	(
	param0
	);
	ld.param.b64 	%rd96, [retval0];
	} // callseq 23
	{ // callseq 24, 0
	.param .b64 param0;
	st.param.b64 	[param0], 1;
	.param .b64 retval0;
	call.uni (retval0), 
	malloc, 
	(
	param0
	);
	ld.param.b64 	%rd98, [retval0];
	} // callseq 24
	ld.u8 	%rs10, [%rd95];
	st.u8 	[%rd98], %rs10;
	st.u64 	[%rd96], %rd98;
	st.u16 	[%rd96+8], %rs3;
	st.u32 	[%rd96+12], %r119;
	ld.global.u64 	%rd100, [unordered_map_head];
	st.u64 	[%rd96+16], %rd100;
	st.global.u64 	[unordered_map_head], %rd96;
	add.s32 	%r243, %r243, 8;
	setp.ne.s32 	%p2, %r243, 256;
	@%p2 bra 	$L__BB0_1;
	{ // callseq 25, 0
	.param .b64 param0;
	st.param.b64 	[param0], %rd95;
	call.uni 
	free, 
	(
	param0
	);
	} // callseq 25
	{ // callseq 26, 0
	.param .b64 param0;
	st.param.b64 	[param0], 1000;
	.param .b64 retval0;
	call.uni (retval0), 
	malloc, 
	(
	param0
	);
	ld.param.b64 	%rd101, [retval0];
	} // callseq 26
	{ // callseq 27, 0
	.param .b64 param0;
	st.param.b64 	[param0], 1000;
	.param .b64 retval0;
	call.uni (retval0), 
	malloc, 
	(
	param0
	);
	ld.param.b64 	%rd102, [retval0];
	} // callseq 27
	{ // callseq 28, 0
	.param .b64 param0;
	st.param.b64 	[param0], 1;
	.param .b64 retval0;
	call.uni (retval0), 
	malloc, 
	(
	param0
	);
	ld.param.b64 	%rd103, [retval0];
	} // callseq 28
	min.u32 	%r6, %r2, %r3;
	setp.eq.s32 	%p3, %r6, 0;
	@%p3 bra 	$L__BB0_9;
	ld.global.u32 	%r7, [%rd3];
	mul.lo.s32 	%r8, %r2, %r1;
	and.b32  	%r9, %r6, 3;
	setp.lt.u32 	%p4, %r6, 4;
	mov.b32 	%r246, 0;
	@%p4 bra 	$L__BB0_6;
	and.b32  	%r246, %r6, 124;
	mov.b32 	%r244, 0;
$L__BB0_5:
	mad.lo.s32 	%r122, %r7, %r244, %r1;
	cvt.u64.u32 	%rd104, %r122;
	add.s64 	%rd105, %rd1, %rd104;
	ld.global.u8 	%rs11, [%rd105];
	add.s32 	%r123, %r244, %r8;
	mov.u32 	%r124, enc_cache;
	add.s32 	%r125, %r124, %r123;
	st.shared.u8 	[%r125], %rs11;
	add.s32 	%r126, %r122, %r7;
	cvt.u64.u32 	%rd106, %r126;
	add.s64 	%rd107, %rd1, %rd106;
	ld.global.u8 	%rs12, [%rd107];
	st.shared.u8 	[%r125+1], %rs12;
	add.s32 	%r127, %r126, %r7;
	cvt.u64.u32 	%rd108, %r127;
	add.s64 	%rd109, %rd1, %rd108;
	ld.global.u8 	%rs13, [%rd109];
	st.shared.u8 	[%r125+2], %rs13;
	add.s32 	%r128, %r127, %r7;
	cvt.u64.u32 	%rd110, %r128;
	add.s64 	%rd111, %rd1, %rd110;
	ld.global.u8 	%rs14, [%rd111];
	st.shared.u8 	[%r125+3], %rs14;
	add.s32 	%r244, %r244, 4;
	setp.ne.s32 	%p5, %r244, %r246;
	@%p5 bra 	$L__BB0_5;
$L__BB0_6:
	setp.eq.s32 	%p6, %r9, 0;
	@%p6 bra 	$L__BB0_9;
	mov.b32 	%r247, 0;
	mov.u32 	%r132, enc_cache;
$L__BB0_8:
	.pragma "nounroll";
	mad.lo.s32 	%r130, %r7, %r246, %r1;
	cvt.u64.u32 	%rd112, %r130;
	add.s64 	%rd113, %rd1, %rd112;
	ld.global.u8 	%rs15, [%rd113];
	add.s32 	%r131, %r246, %r8;
	add.s32 	%r133, %r132, %r131;
	st.shared.u8 	[%r133], %rs15;
	add.s32 	%r246, %r246, 1;
	add.s32 	%r247, %r247, 1;
	setp.ne.s32 	%p7, %r247, %r9;
	@%p7 bra 	$L__BB0_8;
$L__BB0_9:
	bar.sync 	0;
	mov.u32 	%r136, enc_cache;
	mad.lo.s32 	%r18, %r2, %r1, %r136;
	ld.shared.u8 	%rs16, [%r18];
	st.u8 	[%rd101], %rs16;
	setp.eq.s32 	%p8, %r3, 0;
	mov.b32 	%r266, 1;
	mov.b32 	%r265, 0;
	@%p8 bra 	$L__BB0_61;
	mov.b32 	%r267, 256;
	mov.b32 	%r250, 1;
	mov.b32 	%r248, 0;
	mov.u32 	%r249, %r248;
	mov.u32 	%r23, %r250;
	mov.u32 	%r265, %r248;
	mov.u32 	%r257, %r250;
$L__BB0_11:
	add.s32 	%r25, %r248, 1;
	add.s32 	%r26, %r249, 1;
	add.s32 	%r140, %r2, -1;
	setp.ne.s32 	%p9, %r248, %r140;
	@%p9 bra 	$L__BB0_21;
	add.s32 	%r257, %r250, 1;
	mul.lo.s32 	%r29, %r250, %r2;
	add.s32 	%r28, %r29, %r2;
	setp.gt.u32 	%p10, %r28, %r3;
	sub.s32 	%r141, %r3, %r29;
	selp.b32 	%r30, %r141, %r2, %p10;
	setp.eq.s32 	%p11, %r30, 0;
	@%p11 bra 	$L__BB0_20;
	ld.global.u32 	%r31, [%rd3];
	min.u32 	%r143, %r28, %r3;
	and.b32  	%r32, %r30, 3;
	sub.s32 	%r144, %r29, %r143;
	setp.gt.u32 	%p12, %r144, -4;
	mov.b32 	%r256, 0;
	@%p12 bra 	$L__BB0_16;
	and.b32  	%r256, %r30, -4;
	neg.s32 	%r254, %r256;
	mov.b32 	%r255, 0;
$L__BB0_15:
	add.s32 	%r146, %r29, %r255;
	mad.lo.s32 	%r147, %r146, %r31, %r1;
	cvt.u64.u32 	%rd114, %r147;
	add.s64 	%rd115, %rd1, %rd114;
	ld.global.u8 	%rs17, [%rd115];
	add.s32 	%r148, %r18, %r255;
	st.shared.u8 	[%r148], %rs17;
	add.s32 	%r149, %r147, %r31;
	cvt.u64.u32 	%rd116, %r149;
	add.s64 	%rd117, %rd1, %rd116;
	ld.global.u8 	%rs18, [%rd117];
	st.shared.u8 	[%r148+1], %rs18;
	add.s32 	%r150, %r149, %r31;
	cvt.u64.u32 	%rd118, %r150;
	add.s64 	%rd119, %rd1, %rd118;
	ld.global.u8 	%rs19, [%rd119];
	st.shared.u8 	[%r148+2], %rs19;
	add.s32 	%r151, %r150, %r31;
	cvt.u64.u32 	%rd120, %r151;
	add.s64 	%rd121, %rd1, %rd120;
	ld.global.u8 	%rs20, [%rd121];
	st.shared.u8 	[%r148+3], %rs20;
	add.s32 	%r255, %r255, 4;
	add.s32 	%r254, %r254, 4;
	setp.ne.s32 	%p13, %r254, 0;
	@%p13 bra 	$L__BB0_15;
$L__BB0_16:
	setp.eq.s32 	%p14, %r32, 0;
	@%p14 bra 	$L__BB0_20;
	add.s32 	%r152, %r29, %r256;
	mad.lo.s32 	%r40, %r152, %r31, %r1;
	cvt.u64.u32 	%rd122, %r40;
	add.s64 	%rd123, %rd1, %rd122;
	ld.global.u8 	%rs21, [%rd123];
	add.s32 	%r41, %r18, %r256;
	st.shared.u8 	[%r41], %rs21;
	setp.eq.s32 	%p15, %r32, 1;
	@%p15 bra 	$L__BB0_20;
	add.s32 	%r42, %r40, %r31;
	cvt.u64.u32 	%rd124, %r42;
	add.s64 	%rd125, %rd1, %rd124;
	ld.global.u8 	%rs22, [%rd125];
	st.shared.u8 	[%r41+1], %rs22;
	setp.eq.s32 	%p16, %r32, 2;
	@%p16 bra 	$L__BB0_20;
	add.s32 	%r153, %r42, %r31;
	cvt.u64.u32 	%rd126, %r153;
	add.s64 	%rd127, %rd1, %rd126;
	ld.global.u8 	%rs23, [%rd127];
	st.shared.u8 	[%r41+2], %rs23;
$L__BB0_20:
	bar.sync 	0;
$L__BB0_21:
	add.s32 	%r154, %r3, -1;
	setp.eq.s32 	%p17, %r249, %r154;
	@%p17 bra 	$L__BB0_23;
	rem.u32 	%r155, %r26, %r2;
	add.s32 	%r156, %r18, %r155;
	ld.shared.u8 	%rs24, [%r156];
	st.u8 	[%rd103], %rs24;
$L__BB0_23:
	setp.eq.s32 	%p18, %r23, 0;
	@%p18 bra 	$L__BB0_31;
	and.b32  	%r44, %r23, 3;
	setp.lt.u32 	%p19, %r23, 4;
	mov.b32 	%r259, 0;
	@%p19 bra 	$L__BB0_27;
	and.b32  	%r259, %r23, -4;
	mov.b32 	%r258, 0;
$L__BB0_26:
	cvt.u64.u32 	%rd128, %r258;
	add.s64 	%rd129, %rd101, %rd128;
	ld.u8 	%rs25, [%rd129];
	add.s64 	%rd130, %rd102, %rd128;
	st.u8 	[%rd130], %rs25;
	ld.u8 	%rs26, [%rd129+1];
	st.u8 	[%rd130+1], %rs26;
	ld.u8 	%rs27, [%rd129+2];
	st.u8 	[%rd130+2], %rs27;
	ld.u8 	%rs28, [%rd129+3];
	st.u8 	[%rd130+3], %rs28;
	add.s32 	%r258, %r258, 4;
	setp.ne.s32 	%p20, %r258, %r259;
	@%p20 bra 	$L__BB0_26;
$L__BB0_27:
	setp.eq.s32 	%p21, %r44, 0;
	@%p21 bra 	$L__BB0_31;
	cvt.u64.u32 	%rd131, %r259;
	add.s64 	%rd9, %rd101, %rd131;
	ld.u8 	%rs29, [%rd9];
	add.s64 	%rd10, %rd102, %rd131;
	st.u8 	[%rd10], %rs29;
	setp.eq.s32 	%p22, %r44, 1;
	@%p22 bra 	$L__BB0_31;
	ld.u8 	%rs30, [%rd9+1];
	st.u8 	[%rd10+1], %rs30;
	setp.eq.s32 	%p23, %r44, 2;
	@%p23 bra 	$L__BB0_31;
	ld.u8 	%rs31, [%rd9+2];
	st.u8 	[%rd10+2], %rs31;
$L__BB0_31:
	ld.u8 	%rs32, [%rd103];
	cvt.s64.s32 	%rd132, %r23;
	add.s64 	%rd133, %rd102, %rd132;
	st.u8 	[%rd133], %rs32;
	add.s32 	%r49, %r23, 1;
	ld.global.u64 	%rd176, [unordered_map_head];
	setp.eq.s64 	%p24, %rd176, 0;
	mov.b32 	%r263, -1;
	@%p24 bra 	$L__BB0_54;
	mov.u64 	%rd175, %rd176;
$L__BB0_33:
	ld.s16 	%r160, [%rd175+8];
	setp.ne.s32 	%p25, %r49, %r160;
	@%p25 bra 	$L__BB0_38;
	setp.eq.s32 	%p26, %r49, 0;
	@%p26 bra 	$L__BB0_42;
	ld.u64 	%rd13, [%rd175];
	mov.b32 	%r260, 0;
	bra.uni 	$L__BB0_37;
$L__BB0_36:
	add.s32 	%r50, %r260, 1;
	setp.eq.s32 	%p29, %r260, %r23;
	mov.u32 	%r260, %r50;
	@%p29 bra 	$L__BB0_42;
$L__BB0_37:
	cvt.u64.u32 	%rd134, %r260;
	add.s64 	%rd135, %rd13, %rd134;
	ld.u8 	%rs33, [%rd135];
	add.s64 	%rd136, %rd102, %rd134;
	ld.u8 	%rs34, [%rd136];
	setp.eq.s16 	%p27, %rs33, %rs34;
	@%p27 bra 	$L__BB0_36;
$L__BB0_38:
	ld.u64 	%rd175, [%rd175+16];
	setp.eq.s64 	%p28, %rd175, 0;
	@%p28 bra 	$L__BB0_39;
	bra.uni 	$L__BB0_33;
$L__BB0_39:
	ld.s16 	%r166, [%rd176+8];
	setp.ne.s32 	%p37, %r23, %r166;
	@%p37 bra 	$L__BB0_53;
	@%p18 bra 	$L__BB0_85;
	ld.u64 	%rd16, [%rd176];
	mov.b32 	%r262, 0;
	bra.uni 	$L__BB0_52;
$L__BB0_42:
	ld.u32 	%r162, [%rd175+12];
	setp.eq.s32 	%p30, %r162, -1;
	@%p30 bra 	$L__BB0_39;
	mov.b32 	%r266, 0;
	@%p26 bra 	$L__BB0_58;
	and.b32  	%r52, %r49, 3;
	setp.lt.u32 	%p32, %r23, 3;
	mov.b32 	%r264, 0;
	@%p32 bra 	$L__BB0_47;
	and.b32  	%r264, %r49, -4;
	mov.b32 	%r261, 0;
$L__BB0_46:
	cvt.u64.u32 	%rd137, %r261;
	add.s64 	%rd138, %rd102, %rd137;
	ld.u8 	%rs35, [%rd138];
	add.s64 	%rd139, %rd101, %rd137;
	st.u8 	[%rd139], %rs35;
	ld.u8 	%rs36, [%rd138+1];
	st.u8 	[%rd139+1], %rs36;
	ld.u8 	%rs37, [%rd138+2];
	st.u8 	[%rd139+2], %rs37;
	ld.u8 	%rs38, [%rd138+3];
	st.u8 	[%rd139+3], %rs38;
	add.s32 	%r261, %r261, 4;
	setp.eq.s32 	%p33, %r261, %r264;
	@%p33 bra 	$L__BB0_47;
	bra.uni 	$L__BB0_46;
$L__BB0_47:
	setp.eq.s32 	%p34, %r52, 0;
	mov.u32 	%r266, %r49;
	@%p34 bra 	$L__BB0_58;
	cvt.u64.u32 	%rd140, %r264;
	add.s64 	%rd23, %rd102, %rd140;
	ld.u8 	%rs39, [%rd23];
	add.s64 	%rd24, %rd101, %rd140;
	st.u8 	[%rd24], %rs39;
	setp.eq.s32 	%p35, %r52, 1;
	mov.u32 	%r266, %r49;
	@%p35 bra 	$L__BB0_58;
	ld.u8 	%rs40, [%rd23+1];
	st.u8 	[%rd24+1], %rs40;
	setp.eq.s32 	%p36, %r52, 2;
	mov.u32 	%r266, %r49;
	@%p36 bra 	$L__BB0_58;
	ld.u8 	%rs41, [%rd23+2];
	st.u8 	[%rd24+2], %rs41;
	mov.u32 	%r266, %r49;
	bra.uni 	$L__BB0_58;
$L__BB0_51:
	add.s32 	%r262, %r262, 1;
	setp.eq.s32 	%p41, %r262, %r23;
	@%p41 bra 	$L__BB0_85;
$L__BB0_52:
	cvt.u64.u32 	%rd141, %r262;
	add.s64 	%rd142, %rd16, %rd141;
	ld.u8 	%rs42, [%rd142];
	add.s64 	%rd143, %rd101, %rd141;
	ld.u8 	%rs43, [%rd143];
	setp.eq.s16 	%p39, %rs42, %rs43;
	@%p39 bra 	$L__BB0_51;
$L__BB0_53:
	ld.u64 	%rd176, [%rd176+16];
	setp.ne.s64 	%p40, %rd176, 0;
	@%p40 bra 	$L__BB0_39;
$L__BB0_54:
	mul.wide.s32 	%rd144, %r265, 4;
	add.s64 	%rd145, %rd45, %rd144;
	st.u32 	[%rd145], %r263;
	cvt.u16.u32 	%rs44, %r23;
	add.s16 	%rs1, %rs44, 1;
	setp.eq.s16 	%p42, %rs1, 0;
	{ // callseq 29, 0
	.param .b64 param0;
	st.param.b64 	[param0], 24;
	.param .b64 retval0;
	call.uni (retval0), 
	malloc, 
	(
	param0
	);
	ld.param.b64 	%rd146, [retval0];
	} // callseq 29
	cvt.s64.s16 	%rd19, %rs1;
	{ // callseq 30, 0
	.param .b64 param0;
	st.param.b64 	[param0], %rd19;
	.param .b64 retval0;
	call.uni (retval0), 
	malloc, 
	(
	param0
	);
	ld.param.b64 	%rd147, [retval0];
	} // callseq 30
	@%p42 bra 	$L__BB0_57;
	mov.b64 	%rd177, 0;
$L__BB0_56:
	add.s64 	%rd149, %rd102, %rd177;
	ld.u8 	%rs45, [%rd149];
	add.s64 	%rd150, %rd147, %rd177;
	st.u8 	[%rd150], %rs45;
	add.s64 	%rd177, %rd177, 1;
	setp.lt.u64 	%p43, %rd177, %rd19;
	@%p43 bra 	$L__BB0_56;
$L__BB0_57:
	st.u64 	[%rd146], %rd147;
	st.u16 	[%rd146+8], %rs1;
	st.u32 	[%rd146+12], %r267;
	ld.global.u64 	%rd151, [unordered_map_head];
	st.u64 	[%rd146+16], %rd151;
	st.global.u64 	[unordered_map_head], %rd146;
	add.s32 	%r267, %r267, 1;
	mov.b64 	%rd152, 0;
	st.u8 	[%rd101+7], %rd152;
	st.u8 	[%rd101+6], %rd152;
	st.u8 	[%rd101+5], %rd152;
	st.u8 	[%rd101+4], %rd152;
	st.u8 	[%rd101+3], %rd152;
	st.u8 	[%rd101+2], %rd152;
	st.u8 	[%rd101+1], %rd152;
	st.u8 	[%rd101], %rd152;
	ld.u8 	%rs46, [%rd103];
	st.u8 	[%rd101], %rs46;
	add.s32 	%r265, %r265, 1;
	mov.b32 	%r266, 1;
$L__BB0_58:
	mov.b16 	%rs47, 0;
	st.u8 	[%rd103], %rs47;
	setp.lt.s32 	%p44, %r266, 1000;
	@%p44 bra 	$L__BB0_60;
	mov.u64 	%rd153, $str;
	cvta.global.u64 	%rd154, %rd153;
	{ // callseq 31, 0
	.param .b64 param0;
	st.param.b64 	[param0], %rd154;
	.param .b64 param1;
	st.param.b64 	[param1], 0;
	.param .b32 retval0;
	call.uni (retval0), 
	vprintf, 
	(
	param0, 
	param1
	);
	ld.param.b32 	%r170, [retval0];
	} // callseq 31
$L__BB0_60:
	setp.ne.s32 	%p45, %r26, %r3;
	setp.eq.s32 	%p46, %r25, %r2;
	selp.b32 	%r248, 0, %r25, %p46;
	mov.u32 	%r249, %r26;
	mov.u32 	%r250, %r257;
	mov.u32 	%r23, %r266;
	@%p45 bra 	$L__BB0_11;
$L__BB0_61:
	ld.global.u64 	%rd178, [unordered_map_head];
	setp.eq.s64 	%p47, %rd178, 0;
	mov.b32 	%r271, -1;
	@%p47 bra 	$L__BB0_68;
$L__BB0_62:
	ld.s16 	%r173, [%rd178+8];
	setp.ne.s32 	%p48, %r266, %r173;
	@%p48 bra 	$L__BB0_67;
	setp.eq.s32 	%p49, %r266, 0;
	@%p49 bra 	$L__BB0_86;
	ld.u64 	%rd27, [%rd178];
	mov.b32 	%r270, 0;
	bra.uni 	$L__BB0_66;
$L__BB0_65:
	add.s32 	%r270, %r270, 1;
	setp.eq.s32 	%p52, %r270, %r266;
	@%p52 bra 	$L__BB0_86;
$L__BB0_66:
	cvt.u64.u32 	%rd155, %r270;
	add.s64 	%rd156, %rd27, %rd155;
	ld.u8 	%rs48, [%rd156];
	add.s64 	%rd157, %rd101, %rd155;
	ld.u8 	%rs49, [%rd157];
	setp.eq.s16 	%p50, %rs48, %rs49;
	@%p50 bra 	$L__BB0_65;
$L__BB0_67:
	ld.u64 	%rd178, [%rd178+16];
	setp.ne.s64 	%p51, %rd178, 0;
	@%p51 bra 	$L__BB0_62;
$L__BB0_68:
	mul.wide.s32 	%rd158, %r265, 4;
	add.s64 	%rd159, %rd45, %rd158;
	st.u32 	[%rd159], %r271;
	{ // callseq 32, 0
	.param .b64 param0;
	st.param.b64 	[param0], %rd101;
	call.uni 
	free, 
	(
	param0
	);
	} // callseq 32
	{ // callseq 33, 0
	.param .b64 param0;
	st.param.b64 	[param0], %rd102;
	call.uni 
	free, 
	(
	param0
	);
	} // callseq 33
	mul.wide.u32 	%rd160, %r1, 4;
	add.s64 	%rd29, %rd2, %rd160;
	st.global.u32 	[%rd29], %r265;
	bar.sync 	0;
	setp.eq.s32 	%p53, %r1, 0;
	mov.b32 	%r283, 0;
	@%p53 bra 	$L__BB0_81;
	and.b32  	%r73, %r1, 15;
	setp.lt.u32 	%p54, %r1, 16;
	mov.b32 	%r273, 0;
	mov.u32 	%r283, %r273;
	@%p54 bra 	$L__BB0_72;
	and.b32  	%r273, %r1, -16;
	neg.s32 	%r284, %r273;
	add.s64 	%rd180, %rd2, 32;
	mov.b32 	%r283, 0;
$L__BB0_71:
	.pragma "nounroll";
	ld.global.u32 	%r180, [%rd180+-32];
	add.s32 	%r181, %r180, %r283;
	ld.global.u32 	%r182, [%rd180+-28];
	add.s32 	%r183, %r182, %r181;
	ld.global.u32 	%r184, [%rd180+-24];
	add.s32 	%r185, %r184, %r183;
	ld.global.u32 	%r186, [%rd180+-20];
	add.s32 	%r187, %r186, %r185;
	ld.global.u32 	%r188, [%rd180+-16];
	add.s32 	%r189, %r188, %r187;
	ld.global.u32 	%r190, [%rd180+-12];
	add.s32 	%r191, %r190, %r189;
	ld.global.u32 	%r192, [%rd180+-8];
	add.s32 	%r193, %r192, %r191;
	ld.global.u32 	%r194, [%rd180+-4];
	add.s32 	%r195, %r194, %r193;
	ld.global.u32 	%r196, [%rd180];
	add.s32 	%r197, %r196, %r195;
	ld.global.u32 	%r198, [%rd180+4];
	add.s32 	%r199, %r198, %r197;
	ld.global.u32 	%r200, [%rd180+8];
	add.s32 	%r201, %r200, %r199;
	ld.global.u32 	%r202, [%rd180+12];
	add.s32 	%r203, %r202, %r201;
	ld.global.u32 	%r204, [%rd180+16];
	add.s32 	%r205, %r204, %r203;
	ld.global.u32 	%r206, [%rd180+20];
	add.s32 	%r207, %r206, %r205;
	ld.global.u32 	%r208, [%rd180+24];
	add.s32 	%r209, %r208, %r207;
	ld.global.u32 	%r210, [%rd180+28];
	add.s32 	%r283, %r210, %r209;
	add.s32 	%r284, %r284, 16;
	add.s64 	%rd180, %rd180, 64;
	setp.eq.s32 	%p55, %r284, 0;
	@%p55 bra 	$L__BB0_72;
	bra.uni 	$L__BB0_71;
$L__BB0_72:
	setp.eq.s32 	%p56, %r73, 0;
	@%p56 bra 	$L__BB0_81;
	and.b32  	%r79, %r1, 7;
	setp.lt.u32 	%p57, %r73, 8;
	@%p57 bra 	$L__BB0_75;
	mul.wide.u32 	%rd161, %r273, 4;
	add.s64 	%rd162, %rd2, %rd161;
	ld.global.u32 	%r212, [%rd162];
	add.s32 	%r213, %r212, %r283;
	ld.global.u32 	%r214, [%rd162+4];
	add.s32 	%r215, %r214, %r213;
	ld.global.u32 	%r216, [%rd162+8];
	add.s32 	%r217, %r216, %r215;
	ld.global.u32 	%r218, [%rd162+12];
	add.s32 	%r219, %r218, %r217;
	ld.global.u32 	%r220, [%rd162+16];
	add.s32 	%r221, %r220, %r219;
	ld.global.u32 	%r222, [%rd162+20];
	add.s32 	%r223, %r222, %r221;
	ld.global.u32 	%r224, [%rd162+24];
	add.s32 	%r225, %r224, %r223;
	ld.global.u32 	%r226, [%rd162+28];
	add.s32 	%r283, %r226, %r225;
	add.s32 	%r273, %r273, 8;
$L__BB0_75:
	setp.eq.s32 	%p58, %r79, 0;
	@%p58 bra 	$L__BB0_81;
	and.b32  	%r85, %r1, 3;
	setp.lt.u32 	%p59, %r79, 4;
	@%p59 bra 	$L__BB0_78;
	mul.wide.u32 	%rd163, %r273, 4;
	add.s64 	%rd164, %rd2, %rd163;
	ld.global.u32 	%r228, [%rd164];
	add.s32 	%r229, %r228, %r283;
	ld.global.u32 	%r230, [%rd164+4];
	add.s32 	%r231, %r230, %r229;
	ld.global.u32 	%r232, [%rd164+8];
	add.s32 	%r233, %r232, %r231;
	ld.global.u32 	%r234, [%rd164+12];
	add.s32 	%r283, %r234, %r233;
	add.s32 	%r273, %r273, 4;
$L__BB0_78:
	setp.eq.s32 	%p60, %r85, 0;
	@%p60 bra 	$L__BB0_81;
	mul.wide.u32 	%rd165, %r273, 4;
	add.s64 	%rd179, %rd2, %rd165;
	neg.s32 	%r281, %r85;
$L__BB0_80:
	.pragma "nounroll";
	ld.global.u32 	%r235, [%rd179];
	add.s32 	%r283, %r235, %r283;
	add.s64 	%rd179, %rd179, 4;
	add.s32 	%r281, %r281, 1;
	setp.ne.s32 	%p61, %r281, 0;
	@%p61 bra 	$L__BB0_80;
$L__BB0_81:
	ld.global.u32 	%r236, [%rd29];
	setp.eq.s32 	%p62, %r236, 0;
	@%p62 bra 	$L__BB0_84;
	ld.param.u64 	%rd174, [_Z8encodingPcPjS0_S0_S0__param_2];
	add.u64 	%rd166, %SP, 0;
	add.u64 	%rd34, %SPL, 0;
	cvta.to.global.u64 	%rd35, %rd174;
	mov.b32 	%r286, 0;
	mov.u64 	%rd171, $str$2;
$L__BB0_83:
	mul.wide.u32 	%rd167, %r286, 4;
	add.s64 	%rd168, %rd45, %rd167;
	ld.u32 	%r238, [%rd168];
	add.s32 	%r239, %r286, %r283;
	mul.wide.u32 	%rd169, %r239, 4;
	add.s64 	%rd170, %rd35, %rd169;
	st.global.u32 	[%rd170], %r238;
	st.local.v2.u32 	[%rd34], {%r1, %r286};
	st.local.u32 	[%rd34+8], %r238;
	cvta.global.u64 	%rd172, %rd171;
	{ // callseq 34, 0
	.param .b64 param0;
	st.param.b64 	[param0], %rd172;
	.param .b64 param1;
	st.param.b64 	[param1], %rd166;
	.param .b32 retval0;
	call.uni (retval0), 
	vprintf, 
	(
	param0, 
	param1
	);
	ld.param.b32 	%r240, [retval0];
	} // callseq 34
	add.s32 	%r286, %r286, 1;
	ld.global.u32 	%r242, [%rd29];
	setp.lt.u32 	%p63, %r286, %r242;
	@%p63 bra 	$L__BB0_83;
$L__BB0_84:
	ret;
$L__BB0_85:
	ld.u32 	%r263, [%rd176+12];
	bra.uni 	$L__BB0_54;
$L__BB0_86:
	ld.u32 	%r271, [%rd178+12];
	bra.uni 	$L__BB0_68;

}
	// .globl	_Z8decodingPjS_S_PcS_S_
.visible .entry _Z8decodingPjS_S_PcS_S_(
	.param .u64 .ptr .align 1 _Z8decodingPjS_S_PcS_S__param_0,
	.param .u64 .ptr .align 1 _Z8decodingPjS_S_PcS_S__param_1,
	.param .u64 .ptr .align 1 _Z8decodingPjS_S_PcS_S__param_2,
	.param .u64 .ptr .align 1 _Z8decodingPjS_S_PcS_S__param_3,
	.param .u64 .ptr .align 1 _Z8decodingPjS_S_PcS_S__param_4,
	.param .u64 .ptr .align 1 _Z8decodingPjS_S_PcS_S__param_5
)
{
	.local .align 8 .b8 	__local_depot1[16];
	.reg .b64 	%SP;
	.reg .b64 	%SPL;
	.reg .pred 	%p<64>;
	.reg .b16 	%rs<35>;
	.reg .b32 	%r<306>;
	.reg .b64 	%rd<246>;
	.reg .b64 	%fd<4>;
	// demoted variable
	.shared .align 4 .b8 dec_cache[256];
	mov.u64 	%SPL, __local_depot1;
	cvta.local.u64 	%SP, %SPL;
	ld.param.u64 	%rd66, [_Z8decodingPjS_S_PcS_S__param_0];
	ld.param.u64 	%rd70, [_Z8decodingPjS_S_PcS_S__param_1];
	ld.param.u64 	%rd71, [_Z8decodingPjS_S_PcS_S__param_2];
	ld.param.u64 	%rd72, [_Z8decodingPjS_S_PcS_S__param_5];
	cvta.to.global.u64 	%rd1, %rd70;
	cvta.to.global.u64 	%rd73, %rd71;
	cvta.to.global.u64 	%rd2, %rd72;
	mov.u32 	%r94, %tid.x;
	mov.u32 	%r95, %ctaid.x;
	mov.u32 	%r96, %ntid.x;
	mad.lo.s32 	%r1, %r95, %r96, %r94;
	ld.global.u32 	%r97, [%rd2];
	div.u32 	%r2, 64, %r97;
	ld.global.u32 	%r98, [%rd73];
	cvt.rn.f64.u32 	%fd1, %r98;
	cvt.rn.f64.u32 	%fd2, %r97;
	div.rn.f64 	%fd3, %fd1, %fd2;
	cvt.rpi.u32.f64 	%r99, %fd3;
	rem.u32 	%r100, %r98, %r97;
	add.s32 	%r101, %r100, -1;
	setp.lt.u32 	%p1, %r101, %r1;
	selp.s32 	%r102, -1, 0, %p1;
	add.s32 	%r3, %r99, %r102;
	cvt.u64.u32 	%rd74, %r3;
	{ // callseq 35, 0
	.param .b64 param0;
	st.param.b64 	[param0], %rd74;
	.param .b64 retval0;
	call.uni (retval0), 
	malloc, 
	(
	param0
	);
	ld.param.b64 	%rd75, [retval0];
	} // callseq 35
	setp.eq.s32 	%p2, %r1, 0;
	mov.b64 	%rd227, 0;
	@%p2 bra 	$L__BB1_14;
	and.b32  	%r4, %r1, 15;
	setp.lt.u32 	%p3, %r1, 16;
	mov.b32 	%r275, 0;
	mov.u32 	%r282, %r275;
	@%p3 bra 	$L__BB1_4;
	and.b32  	%r275, %r1, -16;
	neg.s32 	%r269, %r275;
	add.s64 	%rd225, %rd1, 32;
	mov.b32 	%r282, 0;
$L__BB1_3:
	.pragma "nounroll";
	ld.global.u32 	%r106, [%rd225+-32];
	add.s32 	%r107, %r106, %r282;
	ld.global.u32 	%r108, [%rd225+-28];
	add.s32 	%r109, %r108, %r107;
	ld.global.u32 	%r110, [%rd225+-24];
	add.s32 	%r111, %r110, %r109;
	ld.global.u32 	%r112, [%rd225+-20];
	add.s32 	%r113, %r112, %r111;
	ld.global.u32 	%r114, [%rd225+-16];
	add.s32 	%r115, %r114, %r113;
	ld.global.u32 	%r116, [%rd225+-12];
	add.s32 	%r117, %r116, %r115;
	ld.global.u32 	%r118, [%rd225+-8];
	add.s32 	%r119, %r118, %r117;
	ld.global.u32 	%r120, [%rd225+-4];
	add.s32 	%r121, %r120, %r119;
	ld.global.u32 	%r122, [%rd225];
	add.s32 	%r123, %r122, %r121;
	ld.global.u32 	%r124, [%rd225+4];
	add.s32 	%r125, %r124, %r123;
	ld.global.u32 	%r126, [%rd225+8];
	add.s32 	%r127, %r126, %r125;
	ld.global.u32 	%r128, [%rd225+12];
	add.s32 	%r129, %r128, %r127;
	ld.global.u32 	%r130, [%rd225+16];
	add.s32 	%r131, %r130, %r129;
	ld.global.u32 	%r132, [%rd225+20];
	add.s32 	%r133, %r132, %r131;
	ld.global.u32 	%r134, [%rd225+24];
	add.s32 	%r135, %r134, %r133;
	ld.global.u32 	%r136, [%rd225+28];
	add.s32 	%r282, %r136, %r135;
	add.s32 	%r269, %r269, 16;
	add.s64 	%rd225, %rd225, 64;
	setp.ne.s32 	%p4, %r269, 0;
	@%p4 bra 	$L__BB1_3;
$L__BB1_4:
	setp.eq.s32 	%p5, %r4, 0;
	@%p5 bra 	$L__BB1_13;
	and.b32  	%r14, %r1, 7;
	setp.lt.u32 	%p6, %r4, 8;
	@%p6 bra 	$L__BB1_7;
	mul.wide.u32 	%rd76, %r275, 4;
	add.s64 	%rd77, %rd1, %rd76;
	ld.global.u32 	%r138, [%rd77];
	add.s32 	%r139, %r138, %r282;
	ld.global.u32 	%r140, [%rd77+4];
	add.s32 	%r141, %r140, %r139;
	ld.global.u32 	%r142, [%rd77+8];
	add.s32 	%r143, %r142, %r141;
	ld.global.u32 	%r144, [%rd77+12];
	add.s32 	%r145, %r144, %r143;
	ld.global.u32 	%r146, [%rd77+16];
	add.s32 	%r147, %r146, %r145;
	ld.global.u32 	%r148, [%rd77+20];
	add.s32 	%r149, %r148, %r147;
	ld.global.u32 	%r150, [%rd77+24];
	add.s32 	%r151, %r150, %r149;
	ld.global.u32 	%r152, [%rd77+28];
	add.s32 	%r282, %r152, %r151;
	add.s32 	%r275, %r275, 8;
$L__BB1_7:
	setp.eq.s32 	%p7, %r14, 0;
	@%p7 bra 	$L__BB1_13;
	and.b32  	%r20, %r1, 3;
	setp.lt.u32 	%p8, %r14, 4;
	@%p8 bra 	$L__BB1_10;
	mul.wide.u32 	%rd78, %r275, 4;
	add.s64 	%rd79, %rd1, %rd78;
	ld.global.u32 	%r154, [%rd79];
	add.s32 	%r155, %r154, %r282;
	ld.global.u32 	%r156, [%rd79+4];
	add.s32 	%r157, %r156, %r155;
	ld.global.u32 	%r158, [%rd79+8];
	add.s32 	%r159, %r158, %r157;
	ld.global.u32 	%r160, [%rd79+12];
	add.s32 	%r282, %r160, %r159;
	add.s32 	%r275, %r275, 4;
$L__BB1_10:
	setp.eq.s32 	%p9, %r20, 0;
	@%p9 bra 	$L__BB1_13;
	mul.wide.u32 	%rd80, %r275, 4;
	add.s64 	%rd226, %rd1, %rd80;
	neg.s32 	%r280, %r20;
$L__BB1_12:
	.pragma "nounroll";
	ld.global.u32 	%r161, [%rd226];
	add.s32 	%r282, %r161, %r282;
	add.s64 	%rd226, %rd226, 4;
	add.s32 	%r280, %r280, 1;
	setp.ne.s32 	%p10, %r280, 0;
	@%p10 bra 	$L__BB1_12;
$L__BB1_13:
	cvt.u64.u32 	%rd227, %r282;
$L__BB1_14:
	cvta.to.global.u64 	%rd81, %rd66;
	shl.b64 	%rd82, %rd227, 2;
	add.s64 	%rd12, %rd81, %rd82;
	mov.b32 	%r283, 0;
$L__BB1_15:
	{ // callseq 36, 0
	.param .b64 param0;
	st.param.b64 	[param0], 1;
	.param .b64 retval0;
	call.uni (retval0), 
	malloc, 
	(
	param0
	);
	ld.param.b64 	%rd83, [retval0];
	} // callseq 36
	st.u8 	[%rd83], %r283;
	{ // callseq 37, 0
	.param .b64 param0;
	st.param.b64 	[param0], 24;
	.param .b64 retval0;
	call.uni (retval0), 
	malloc, 
	(
	param0
	);
	ld.param.b64 	%rd85, [retval0];
	} // callseq 37
	{ // callseq 38, 0
	.param .b64 param0;
	st.param.b64 	[param0], 1;
	.param .b64 retval0;
	call.uni (retval0), 
	malloc, 
	(
	param0
	);
	ld.param.b64 	%rd87, [retval0];
	} // callseq 38
	ld.u8 	%rs9, [%rd83];
	st.u8 	[%rd87], %rs9;
	st.u64 	[%rd85], %rd87;
	mov.b16 	%rs10, 1;
	st.u16 	[%rd85+8], %rs10;
	st.u32 	[%rd85+12], %r283;
	ld.global.u64 	%rd89, [unordered_map_head];
	st.u64 	[%rd85+16], %rd89;
	st.global.u64 	[unordered_map_head], %rd85;
	add.s32 	%r163, %r283, 1;
	{ // callseq 39, 0
	.param .b64 param0;
	st.param.b64 	[param0], 1;
	.param .b64 retval0;
	call.uni (retval0), 
	malloc, 
	(
	param0
	);
	ld.param.b64 	%rd90, [retval0];
	} // callseq 39
	st.u8 	[%rd90], %r163;
	{ // callseq 40, 0
	.param .b64 param0;
	st.param.b64 	[param0], 24;
	.param .b64 retval0;
	call.uni (retval0), 
	malloc, 
	(
	param0
	);
	ld.param.b64 	%rd92, [retval0];
	} // callseq 40
	{ // callseq 41, 0
	.param .b64 param0;
	st.param.b64 	[param0], 1;
	.param .b64 retval0;
	call.uni (retval0), 
	malloc, 
	(
	param0
	);
	ld.param.b64 	%rd94, [retval0];
	} // callseq 41
	ld.u8 	%rs11, [%rd90];
	st.u8 	[%rd94], %rs11;
	st.u64 	[%rd92], %rd94;
	st.u16 	[%rd92+8], %rs10;
	st.u32 	[%rd92+12], %r163;
	ld.global.u64 	%rd96, [unordered_map_head];
	st.u64 	[%rd92+16], %rd96;
	st.global.u64 	[unordered_map_head], %rd92;
	add.s32 	%r164, %r283, 2;
	{ // callseq 42, 0
	.param .b64 param0;
	st.param.b64 	[param0], 1;
	.param .b64 retval0;
	call.uni (retval0), 
	malloc, 
	(
	param0
	);
	ld.param.b64 	%rd97, [retval0];
	} // callseq 42
	st.u8 	[%rd97], %r164;
	{ // callseq 43, 0
	.param .b64 param0;
	st.param.b64 	[param0], 24;
	.param .b64 retval0;
	call.uni (retval0), 
	malloc, 
	(
	param0
	);
	ld.param.b64 	%rd99, [retval0];
	} // callseq 43
	{ // callseq 44, 0
	.param .b64 param0;
	st.param.b64 	[param0], 1;
	.param .b64 retval0;
	call.uni (retval0), 
	malloc, 
	(
	param0
	);
	ld.param.b64 	%rd101, [retval0];
	} // callseq 44
	ld.u8 	%rs12, [%rd97];
	st.u8 	[%rd101], %rs12;
	st.u64 	[%rd99], %rd101;
	st.u16 	[%rd99+8], %rs10;
	st.u32 	[%rd99+12], %r164;
	ld.global.u64 	%rd103, [unordered_map_head];
	st.u64 	[%rd99+16], %rd103;
	st.global.u64 	[unordered_map_head], %rd99;
	add.s32 	%r165, %r283, 3;
	{ // callseq 45, 0
	.param .b64 param0;
	st.param.b64 	[param0], 1;
	.param .b64 retval0;
	call.uni (retval0), 
	malloc, 
	(
	param0
	);
	ld.param.b64 	%rd104, [retval0];
	} // callseq 45
	st.u8 	[%rd104], %r165;
	{ // callseq 46, 0
	.param .b64 param0;
	st.param.b64 	[param0], 24;
	.param .b64 retval0;
	call.uni (retval0), 
	malloc, 
	(
	param0
	);
	ld.param.b64 	%rd106, [retval0];
	} // callseq 46
	{ // callseq 47, 0
	.param .b64 param0;
	st.param.b64 	[param0], 1;
	.param .b64 retval0;
	call.uni (retval0), 
	malloc, 
	(
	param0
	);
	ld.param.b64 	%rd108, [retval0];
	} // callseq 47
	ld.u8 	%rs13, [%rd104];
	st.u8 	[%rd108], %rs13;
	st.u64 	[%rd106], %rd108;
	st.u16 	[%rd106+8], %rs10;
	st.u32 	[%rd106+12], %r165;
	ld.global.u64 	%rd110, [unordered_map_head];
	st.u64 	[%rd106+16], %rd110;
	st.global.u64 	[unordered_map_head], %rd106;
	add.s32 	%r166, %r283, 4;
	{ // callseq 48, 0
	.param .b64 param0;
	st.param.b64 	[param0], 1;
	.param .b64 retval0;
	call.uni (retval0), 
	malloc, 
	(
	param0
	);
	ld.param.b64 	%rd111, [retval0];
	} // callseq 48
	st.u8 	[%rd111], %r166;
	{ // callseq 49, 0
	.param .b64 param0;
	st.param.b64 	[param0], 24;
	.param .b64 retval0;
	call.uni (retval0), 
	malloc, 
	(
	param0
	);
	ld.param.b64 	%rd113, [retval0];
	} // callseq 49
	{ // callseq 50, 0
	.param .b64 param0;
	st.param.b64 	[param0], 1;
	.param .b64 retval0;
	call.uni (retval0), 
	malloc, 
	(
	param0
	);
	ld.param.b64 	%rd115, [retval0];
	} // callseq 50
	ld.u8 	%rs14, [%rd111];
	st.u8 	[%rd115], %rs14;
	st.u64 	[%rd113], %rd115;
	st.u16 	[%rd113+8], %rs10;
	st.u32 	[%rd113+12], %r166;
	ld.global.u64 	%rd117, [unordered_map_head];
	st.u64 	[%rd113+16], %rd117;
	st.global.u64 	[unordered_map_head], %rd113;
	add.s32 	%r167, %r283, 5;
	{ // callseq 51, 0
	.param .b64 param0;
	st.param.b64 	[param0], 1;
	.param .b64 retval0;
	call.uni (retval0), 
	malloc, 
	(
	param0
	);
	ld.param.b64 	%rd118, [retval0];
	} // callseq 51
	st.u8 	[%rd118], %r167;
	{ // callseq 52, 0
	.param .b64 param0;
	st.param.b64 	[param0], 24;
	.param .b64 retval0;
	call.uni (retval0), 
	malloc, 
	(
	param0
	);
	ld.param.b64 	%rd120, [retval0];
	} // callseq 52
	{ // callseq 53, 0
	.param .b64 param0;
	st.param.b64 	[param0], 1;
	.param .b64 retval0;
	call.uni (retval0), 
	malloc, 
	(
	param0
	);
	ld.param.b64 	%rd122, [retval0];
	} // callseq 53
	ld.u8 	%rs15, [%rd118];
	st.u8 	[%rd122], %rs15;
	st.u64 	[%rd120], %rd122;
	st.u16 	[%rd120+8], %rs10;
	st.u32 	[%rd120+12], %r167;
	ld.global.u64 	%rd124, [unordered_map_head];
	st.u64 	[%rd120+16], %rd124;
	st.global.u64 	[unordered_map_head], %rd120;
	add.s32 	%r168, %r283, 6;
	{ // callseq 54, 0
	.param .b64 param0;
	st.param.b64 	[param0], 1;
	.param .b64 retval0;
	call.uni (retval0), 
	malloc, 
	(
	param0
	);
	ld.param.b64 	%rd125, [retval0];
	} // callseq 54
	st.u8 	[%rd125], %r168;
	{ // callseq 55, 0
	.param .b64 param0;
	st.param.b64 	[param0], 24;
	.param .b64 retval0;
	call.uni (retval0), 
	malloc, 
	(
	param0
	);
	ld.param.b64 	%rd127, [retval0];
	} // callseq 55
	{ // callseq 56, 0
	.param .b64 param0;
	st.param.b64 	[param0], 1;
	.param .b64 retval0;
	call.uni (retval0), 
	malloc, 
	(
	param0
	);
	ld.param.b64 	%rd129, [retval0];
	} // callseq 56
	ld.u8 	%rs16, [%rd125];
	st.u8 	[%rd129], %rs16;
	st.u64 	[%rd127], %rd129;
	st.u16 	[%rd127+8], %rs10;
	st.u32 	[%rd127+12], %r168;
	ld.global.u64 	%rd131, [unordered_map_head];
	st.u64 	[%rd127+16], %rd131;
	st.global.u64 	[unordered_map_head], %rd127;
	add.s32 	%r169, %r283, 7;
	{ // callseq 57, 0
	.param .b64 param0;
	st.param.b64 	[param0], 1;
	.param .b64 retval0;
	call.uni (retval0), 
	malloc, 
	(
	param0
	);
	ld.param.b64 	%rd132, [retval0];
	} // callseq 57
	st.u8 	[%rd132], %r169;
	{ // callseq 58, 0
	.param .b64 param0;
	st.param.b64 	[param0], 24;
	.param .b64 retval0;
	call.uni (retval0), 
	malloc, 
	(
	param0
	);
	ld.param.b64 	%rd133, [retval0];
	} // callseq 58
	{ // callseq 59, 0
	.param .b64 param0;
	st.param.b64 	[param0], 1;
	.param .b64 retval0;
	call.uni (retval0), 
	malloc, 
	(
	param0
	);
	ld.param.b64 	%rd135, [retval0];
	} // callseq 59
	ld.u8 	%rs17, [%rd132];
	st.u8 	[%rd135], %rs17;
	st.u64 	[%rd133], %rd135;
	st.u16 	[%rd133+8], %rs10;
	st.u32 	[%rd133+12], %r169;
	ld.global.u64 	%rd137, [unordered_map_head];
	st.u64 	[%rd133+16], %rd137;
	st.global.u64 	[unordered_map_head], %rd133;
	add.s32 	%r283, %r283, 8;
	setp.ne.s32 	%p11, %r283, 256;
	@%p11 bra 	$L__BB1_15;
	{ // callseq 60, 0
	.param .b64 param0;
	st.param.b64 	[param0], %rd132;
	call.uni 
	free, 
	(
	param0
	);
	} // callseq 60
	mul.wide.u32 	%rd138, %r1, 4;
	add.s64 	%rd14, %rd1, %rd138;
	ld.global.u32 	%r170, [%rd14];
	min.u32 	%r34, %r2, %r170;
	setp.eq.s32 	%p12, %r34, 0;
	@%p12 bra 	$L__BB1_23;
	mul.lo.s32 	%r35, %r2, %r1;
	and.b32  	%r36, %r34, 3;
	setp.lt.u32 	%p13, %r34, 4;
	mov.b32 	%r286, 0;
	@%p13 bra 	$L__BB1_20;
	and.b32  	%r286, %r34, 124;
	mov.b32 	%r284, 0;
$L__BB1_19:
	mul.wide.u32 	%rd139, %r284, 4;
	add.s64 	%rd140, %rd12, %rd139;
	ld.global.u32 	%r173, [%rd140];
	add.s32 	%r174, %r284, %r35;
	shl.b32 	%r175, %r174, 2;
	mov.u32 	%r176, dec_cache;
	add.s32 	%r177, %r176, %r175;
	st.shared.u32 	[%r177], %r173;
	ld.global.u32 	%r178, [%rd140+4];
	st.shared.u32 	[%r177+4], %r178;
	ld.global.u32 	%r179, [%rd140+8];
	st.shared.u32 	[%r177+8], %r179;
	ld.global.u32 	%r180, [%rd140+12];
	st.shared.u32 	[%r177+12], %r180;
	add.s32 	%r284, %r284, 4;
	setp.ne.s32 	%p14, %r284, %r286;
	@%p14 bra 	$L__BB1_19;
$L__BB1_20:
	setp.eq.s32 	%p15, %r36, 0;
	@%p15 bra 	$L__BB1_23;
	mov.b32 	%r287, 0;
	mov.u32 	%r185, dec_cache;
$L__BB1_22:
	.pragma "nounroll";
	mul.wide.u32 	%rd141, %r286, 4;
	add.s64 	%rd142, %rd12, %rd141;
	ld.global.u32 	%r182, [%rd142];
	add.s32 	%r183, %r286, %r35;
	shl.b32 	%r184, %r183, 2;
	add.s32 	%r186, %r185, %r184;
	st.shared.u32 	[%r186], %r182;
	add.s32 	%r286, %r286, 1;
	add.s32 	%r287, %r287, 1;
	setp.ne.s32 	%p16, %r287, %r36;
	@%p16 bra 	$L__BB1_22;
$L__BB1_23:
	bar.sync 	0;
	mul.lo.s32 	%r187, %r2, %r1;
	shl.b32 	%r188, %r187, 2;
	mov.u32 	%r189, dec_cache;
	add.s32 	%r45, %r189, %r188;
	ld.shared.u32 	%r294, [%r45];
	ld.global.u64 	%rd228, [unordered_map_head];
	setp.eq.s64 	%p17, %rd228, 0;
	mov.b64 	%rd143, 0;
	mov.u64 	%rd229, %rd143;
	@%p17 bra 	$L__BB1_26;
$L__BB1_24:
	ld.u32 	%r190, [%rd228+12];
	setp.eq.s32 	%p18, %r190, %r294;
	mov.u64 	%rd229, %rd228;
	@%p18 bra 	$L__BB1_26;
	ld.u64 	%rd228, [%rd228+16];
	setp.ne.s64 	%p19, %rd228, 0;
	mov.u64 	%rd229, %rd143;
	@%p19 bra 	$L__BB1_24;
$L__BB1_26:
	ld.u16 	%rs1, [%rd229+8];
	{ // callseq 61, 0
	.param .b64 param0;
	st.param.b64 	[param0], 1000;
	.param .b64 retval0;
	call.uni (retval0), 
	malloc, 
	(
	param0
	);
	ld.param.b64 	%rd145, [retval0];
	} // callseq 61
	{ // callseq 62, 0
	.param .b64 param0;
	st.param.b64 	[param0], 1000;
	.param .b64 retval0;
	call.uni (retval0), 
	malloc, 
	(
	param0
	);
	ld.param.b64 	%rd146, [retval0];
	} // callseq 62
	cvt.s64.s16 	%rd21, %rs1;
	setp.eq.s16 	%p20, %rs1, 0;
	@%p20 bra 	$L__BB1_29;
	ld.u64 	%rd22, [%rd229];
	mov.b64 	%rd230, 0;
$L__BB1_28:
	add.s64 	%rd148, %rd22, %rd230;
	ld.u8 	%rs18, [%rd148];
	add.s64 	%rd149, %rd145, %rd230;
	st.u8 	[%rd149], %rs18;
	add.s64 	%rd230, %rd230, 1;
	setp.lt.u64 	%p21, %rd230, %rd21;
	@%p21 bra 	$L__BB1_28;
$L__BB1_29:
	setp.eq.s16 	%p22, %rs1, 0;
	{ // callseq 63, 0
	.param .b64 param0;
	st.param.b64 	[param0], 1;
	.param .b64 retval0;
	call.uni (retval0), 
	malloc, 
	(
	param0
	);
	ld.param.b64 	%rd150, [retval0];
	} // callseq 63
	ld.u8 	%rs19, [%rd145];
	st.u8 	[%rd150], %rs19;
	@%p22 bra 	$L__BB1_32;
	mov.b64 	%rd231, 0;
$L__BB1_31:
	add.s64 	%rd152, %rd145, %rd231;
	ld.u8 	%rs20, [%rd152];
	add.s64 	%rd153, %rd75, %rd231;
	st.u8 	[%rd153], %rs20;
	add.s64 	%rd231, %rd231, 1;
	setp.lt.u64 	%p23, %rd231, %rd21;
	@%p23 bra 	$L__BB1_31;
$L__BB1_32:
	ld.global.u32 	%r288, [%rd14];
	setp.eq.s32 	%p24, %r288, 1;
	mov.b32 	%r301, 1;
	@%p24 bra 	$L__BB1_79;
	cvt.s32.s16 	%r291, %rs1;
	mov.b32 	%r292, 1;
	mov.b32 	%r289, 0;
	add.s32 	%r194, %r2, -1;
	mov.u32 	%r290, %r289;
	mov.u32 	%r301, %r292;
	mov.u32 	%r298, %r292;
$L__BB1_34:
	add.s32 	%r56, %r290, 256;
	add.s32 	%r57, %r289, 1;
	add.s32 	%r290, %r290, 1;
	setp.ne.s32 	%p25, %r289, %r194;
	@%p25 bra 	$L__BB1_44;
	add.s32 	%r298, %r292, 1;
	mul.lo.s32 	%r61, %r292, %r2;
	add.s32 	%r60, %r61, %r2;
	setp.gt.u32 	%p26, %r60, %r288;
	sub.s32 	%r195, %r288, %r61;
	selp.b32 	%r62, %r195, %r2, %p26;
	setp.eq.s32 	%p27, %r62, 0;
	@%p27 bra 	$L__BB1_43;
	min.u32 	%r197, %r288, %r60;
	and.b32  	%r63, %r62, 3;
	sub.s32 	%r198, %r61, %r197;
	setp.gt.u32 	%p28, %r198, -4;
	mov.b32 	%r297, 0;
	@%p28 bra 	$L__BB1_39;
	and.b32  	%r297, %r62, -4;
	neg.s32 	%r295, %r297;
	mov.b32 	%r296, 0;
$L__BB1_38:
	add.s32 	%r200, %r296, %r61;
	mul.wide.u32 	%rd154, %r200, 4;
	add.s64 	%rd155, %rd12, %rd154;
	ld.global.u32 	%r201, [%rd155];
	shl.b32 	%r202, %r296, 2;
	add.s32 	%r203, %r45, %r202;
	st.shared.u32 	[%r203], %r201;
	add.s32 	%r204, %r200, 1;
	mul.wide.u32 	%rd156, %r204, 4;
	add.s64 	%rd157, %rd12, %rd156;
	ld.global.u32 	%r205, [%rd157];
	st.shared.u32 	[%r203+4], %r205;
	add.s32 	%r206, %r200, 2;
	mul.wide.u32 	%rd158, %r206, 4;
	add.s64 	%rd159, %rd12, %rd158;
	ld.global.u32 	%r207, [%rd159];
	st.shared.u32 	[%r203+8], %r207;
	add.s32 	%r208, %r200, 3;
	mul.wide.u32 	%rd160, %r208, 4;
	add.s64 	%rd161, %rd12, %rd160;
	ld.global.u32 	%r209, [%rd161];
	st.shared.u32 	[%r203+12], %r209;
	add.s32 	%r296, %r296, 4;
	add.s32 	%r295, %r295, 4;
	setp.ne.s32 	%p29, %r295, 0;
	@%p29 bra 	$L__BB1_38;
$L__BB1_39:
	setp.eq.s32 	%p30, %r63, 0;
	@%p30 bra 	$L__BB1_43;
	add.s32 	%r71, %r297, %r61;
	mul.wide.u32 	%rd162, %r71, 4;
	add.s64 	%rd163, %rd12, %rd162;
	ld.global.u32 	%r210, [%rd163];
	shl.b32 	%r211, %r297, 2;
	add.s32 	%r72, %r45, %r211;
	st.shared.u32 	[%r72], %r210;
	setp.eq.s32 	%p31, %r63, 1;
	@%p31 bra 	$L__BB1_43;
	add.s32 	%r212, %r71, 1;
	mul.wide.u32 	%rd164, %r212, 4;
	add.s64 	%rd165, %rd12, %rd164;
	ld.global.u32 	%r213, [%rd165];
	st.shared.u32 	[%r72+4], %r213;
	setp.eq.s32 	%p32, %r63, 2;
	@%p32 bra 	$L__BB1_43;
	add.s32 	%r214, %r71, 2;
	mul.wide.u32 	%rd166, %r214, 4;
	add.s64 	%rd167, %rd12, %rd166;
	ld.global.u32 	%r215, [%rd167];
	st.shared.u32 	[%r72+8], %r215;
$L__BB1_43:
	bar.sync 	0;
$L__BB1_44:
	rem.u32 	%r216, %r290, %r2;
	shl.b32 	%r217, %r216, 2;
	add.s32 	%r218, %r45, %r217;
	ld.shared.u32 	%r74, [%r218];
	ld.global.u64 	%rd237, [unordered_map_head];
	setp.eq.s64 	%p33, %rd237, 0;
	@%p33 bra 	$L__BB1_52;
	mov.u64 	%rd232, %rd237;
$L__BB1_46:
	ld.s16 	%r219, [%rd232+8];
	setp.ne.s32 	%p34, %r291, %r219;
	@%p34 bra 	$L__BB1_51;
	setp.eq.s32 	%p35, %r291, 0;
	@%p35 bra 	$L__BB1_58;
	ld.u64 	%rd30, [%rd232];
	mov.b32 	%r299, 0;
	bra.uni 	$L__BB1_50;
$L__BB1_49:
	add.s32 	%r299, %r299, 1;
	setp.eq.s32 	%p38, %r299, %r291;
	@%p38 bra 	$L__BB1_58;
$L__BB1_50:
	cvt.u64.u32 	%rd168, %r299;
	add.s64 	%rd169, %rd30, %rd168;
	ld.u8 	%rs21, [%rd169];
	add.s64 	%rd170, %rd145, %rd168;
	ld.u8 	%rs22, [%rd170];
	setp.eq.s16 	%p36, %rs21, %rs22;
	@%p36 bra 	$L__BB1_49;
$L__BB1_51:
	ld.u64 	%rd232, [%rd232+16];
	setp.ne.s64 	%p37, %rd232, 0;
	@%p37 bra 	$L__BB1_46;
$L__BB1_52:
	ld.u32 	%r224, [%rd237+12];
	setp.eq.s32 	%p44, %r224, %r294;
	@%p44 bra 	$L__BB1_54;
$L__BB1_53:
	ld.u64 	%rd237, [%rd237+16];
	ld.u32 	%r225, [%rd237+12];
	setp.ne.s32 	%p45, %r225, %r294;
	@%p45 bra 	$L__BB1_53;
$L__BB1_54:
	ld.u16 	%rs2, [%rd237+8];
	setp.eq.s16 	%p46, %rs2, 0;
	@%p46 bra 	$L__BB1_57;
	ld.u64 	%rd35, [%rd237];
	mov.b64 	%rd235, 0;
	cvt.s64.s16 	%rd178, %rs2;
$L__BB1_56:
	add.s64 	%rd176, %rd35, %rd235;
	ld.u8 	%rs24, [%rd176];
	add.s64 	%rd177, %rd145, %rd235;
	st.u8 	[%rd177], %rs24;
	add.s64 	%rd235, %rd235, 1;
	setp.lt.u64 	%p47, %rd235, %rd178;
	@%p47 bra 	$L__BB1_56;
$L__BB1_57:
	ld.u8 	%rs25, [%rd150];
	cvt.s32.s16 	%r226, %rs2;
	add.s32 	%r291, %r226, 1;
	cvt.s64.s16 	%rd179, %rs2;
	add.s64 	%rd180, %rd145, %rd179;
	st.u8 	[%rd180], %rs25;
	bra.uni 	$L__BB1_64;
$L__BB1_58:
	ld.u32 	%r221, [%rd232+12];
	setp.eq.s32 	%p39, %r221, -1;
	@%p39 bra 	$L__BB1_52;
	ld.u32 	%r222, [%rd237+12];
	setp.eq.s32 	%p40, %r222, %r74;
	@%p40 bra 	$L__BB1_61;
$L__BB1_60:
	ld.u64 	%rd237, [%rd237+16];
	ld.u32 	%r223, [%rd237+12];
	setp.ne.s32 	%p41, %r223, %r74;
	@%p41 bra 	$L__BB1_60;
$L__BB1_61:
	ld.u16 	%rs3, [%rd237+8];
	cvt.s32.s16 	%r291, %rs3;
	setp.eq.s16 	%p42, %rs3, 0;
	@%p42 bra 	$L__BB1_64;
	ld.u64 	%rd41, [%rd237];
	mov.b64 	%rd238, 0;
$L__BB1_63:
	add.s64 	%rd172, %rd41, %rd238;
	ld.u8 	%rs23, [%rd172];
	add.s64 	%rd173, %rd145, %rd238;
	st.u8 	[%rd173], %rs23;
	add.s64 	%rd238, %rd238, 1;
	cvt.s64.s16 	%rd174, %rs3;
	setp.lt.u64 	%p43, %rd238, %rd174;
	@%p43 bra 	$L__BB1_63;
$L__BB1_64:
	setp.lt.s32 	%p48, %r291, 1000;
	@%p48 bra 	$L__BB1_66;
	mov.u64 	%rd181, $str$1;
	cvta.global.u64 	%rd182, %rd181;
	{ // callseq 64, 0
	.param .b64 param0;
	st.param.b64 	[param0], %rd182;
	.param .b64 param1;
	st.param.b64 	[param1], 0;
	.param .b32 retval0;
	call.uni (retval0), 
	vprintf, 
	(
	param0, 
	param1
	);
	ld.param.b32 	%r227, [retval0];
	} // callseq 64
$L__BB1_66:
	setp.eq.s32 	%p49, %r291, 0;
	@%p49 bra 	$L__BB1_69;
	mov.b64 	%rd239, 0;
$L__BB1_68:
	add.s64 	%rd184, %rd145, %rd239;
	ld.u8 	%rs26, [%rd184];
	cvt.u64.u32 	%rd185, %r301;
	add.s64 	%rd186, %rd239, %rd185;
	add.s64 	%rd187, %rd75, %rd186;
	st.u8 	[%rd187], %rs26;
	add.s64 	%rd239, %rd239, 1;
	cvt.s64.s32 	%rd188, %r291;
	setp.lt.u64 	%p50, %rd239, %rd188;
	@%p50 bra 	$L__BB1_68;
$L__BB1_69:
	add.s32 	%r301, %r291, %r301;
	ld.u8 	%rs34, [%rd145];
	st.u8 	[%rd150], %rs34;
	ld.global.u64 	%rd241, [unordered_map_head];
	ld.u32 	%r229, [%rd241+12];
	setp.eq.s32 	%p51, %r229, %r294;
	@%p51 bra 	$L__BB1_71;
$L__BB1_70:
	ld.u64 	%rd241, [%rd241+16];
	ld.u32 	%r230, [%rd241+12];
	setp.ne.s32 	%p52, %r230, %r294;
	@%p52 bra 	$L__BB1_70;
$L__BB1_71:
	ld.u16 	%rs5, [%rd241+8];
	setp.eq.s16 	%p53, %rs5, 0;
	@%p53 bra 	$L__BB1_75;
	ld.u64 	%rd50, [%rd241];
	mov.b64 	%rd242, 0;
$L__BB1_73:
	add.s64 	%rd190, %rd50, %rd242;
	ld.u8 	%rs27, [%rd190];
	add.s64 	%rd191, %rd146, %rd242;
	st.u8 	[%rd191], %rs27;
	add.s64 	%rd242, %rd242, 1;
	cvt.s64.s16 	%rd192, %rs5;
	setp.lt.u64 	%p54, %rd242, %rd192;
	@%p54 bra 	$L__BB1_73;
	ld.u8 	%rs34, [%rd150];
$L__BB1_75:
	cvt.s64.s16 	%rd193, %rs5;
	add.s64 	%rd194, %rd146, %rd193;
	st.u8 	[%rd194], %rs34;
	add.s16 	%rs8, %rs5, 1;
	setp.eq.s16 	%p55, %rs8, 0;
	{ // callseq 65, 0
	.param .b64 param0;
	st.param.b64 	[param0], 24;
	.param .b64 retval0;
	call.uni (retval0), 
	malloc, 
	(
	param0
	);
	ld.param.b64 	%rd195, [retval0];
	} // callseq 65
	cvt.s64.s16 	%rd54, %rs8;
	{ // callseq 66, 0
	.param .b64 param0;
	st.param.b64 	[param0], %rd54;
	.param .b64 retval0;
	call.uni (retval0), 
	malloc, 
	(
	param0
	);
	ld.param.b64 	%rd196, [retval0];
	} // callseq 66
	@%p55 bra 	$L__BB1_78;
	mov.b64 	%rd243, 0;
$L__BB1_77:
	add.s64 	%rd198, %rd146, %rd243;
	ld.u8 	%rs28, [%rd198];
	add.s64 	%rd199, %rd196, %rd243;
	st.u8 	[%rd199], %rs28;
	add.s64 	%rd243, %rd243, 1;
	setp.lt.u64 	%p56, %rd243, %rd54;
	@%p56 bra 	$L__BB1_77;
$L__BB1_78:
	st.u64 	[%rd195], %rd196;
	st.u16 	[%rd195+8], %rs8;
	st.u32 	[%rd195+12], %r56;
	ld.global.u64 	%rd200, [unordered_map_head];
	st.u64 	[%rd195+16], %rd200;
	st.global.u64 	[unordered_map_head], %rd195;
	mov.b64 	%rd201, 0;
	st.u8 	[%rd146+7], %rd201;
	st.u8 	[%rd146+6], %rd201;
	st.u8 	[%rd146+5], %rd201;
	st.u8 	[%rd146+4], %rd201;
	st.u8 	[%rd146+3], %rd201;
	st.u8 	[%rd146+2], %rd201;
	st.u8 	[%rd146+1], %rd201;
	st.u8 	[%rd146], %rd201;
	ld.global.u32 	%r288, [%rd14];
	add.s32 	%r231, %r288, -1;
	setp.lt.u32 	%p57, %r290, %r231;
	setp.eq.s32 	%p58, %r57, %r2;
	selp.b32 	%r289, 0, %r57, %p58;
	mov.u32 	%r292, %r298;
	mov.u32 	%r294, %r74;
	@%p57 bra 	$L__BB1_34;
$L__BB1_79:
	ld.param.u64 	%rd224, [_Z8decodingPjS_S_PcS_S__param_4];
	{ // callseq 67, 0
	.param .b64 param0;
	st.param.b64 	[param0], %rd146;
	call.uni 
	free, 
	(
	param0
	);
	} // callseq 67
	{ // callseq 68, 0
	.param .b64 param0;
	st.param.b64 	[param0], %rd145;
	call.uni 
	free, 
	(
	param0
	);
	} // callseq 68
	cvta.to.global.u64 	%rd202, %rd224;
	mul.wide.u32 	%rd203, %r1, 4;
	add.s64 	%rd204, %rd202, %rd203;
	st.global.u32 	[%rd204], %r301;
	bar.sync 	0;
	setp.eq.s32 	%p59, %r3, 0;
	@%p59 bra 	$L__BB1_86;
	ld.param.u64 	%rd223, [_Z8decodingPjS_S_PcS_S__param_3];
	cvta.to.global.u64 	%rd58, %rd223;
	add.u64 	%rd205, %SP, 0;
	add.u64 	%rd59, %SPL, 0;
	and.b32  	%r84, %r3, 3;
	setp.lt.u32 	%p60, %r3, 4;
	mov.b32 	%r305, 0;
	@%p60 bra 	$L__BB1_83;
	and.b32  	%r305, %r3, -4;
	add.s64 	%rd244, %rd75, 1;
	mov.b32 	%r302, 1;
	mov.u64 	%rd208, $str$2;
$L__BB1_82:
	add.s32 	%r234, %r302, -1;
	ld.u8 	%rs29, [%rd244+-1];
	ld.global.u32 	%r235, [%rd2];
	mad.lo.s32 	%r236, %r235, %r234, %r1;
	cvt.u64.u32 	%rd206, %r236;
	add.s64 	%rd207, %rd58, %rd206;
	st.global.u8 	[%rd207], %rs29;
	cvt.u32.u16 	%r237, %rs29;
	cvt.s32.s8 	%r238, %r237;
	st.local.v2.u32 	[%rd59], {%r1, %r234};
	st.local.u32 	[%rd59+8], %r238;
	cvta.global.u64 	%rd209, %rd208;
	{ // callseq 69, 0
	.param .b64 param0;
	st.param.b64 	[param0], %rd209;
	.param .b64 param1;
	st.param.b64 	[param1], %rd205;
	.param .b32 retval0;
	call.uni (retval0), 
	vprintf, 
	(
	param0, 
	param1
	);
	ld.param.b32 	%r239, [retval0];
	} // callseq 69
	add.s32 	%r241, %r302, 2;
	ld.u8 	%rs30, [%rd244];
	ld.global.u32 	%r242, [%rd2];
	mad.lo.s32 	%r243, %r242, %r302, %r1;
	cvt.u64.u32 	%rd211, %r243;
	add.s64 	%rd212, %rd58, %rd211;
	st.global.u8 	[%rd212], %rs30;
	cvt.u32.u16 	%r244, %rs30;
	cvt.s32.s8 	%r245, %r244;
	st.local.v2.u32 	[%rd59], {%r1, %r302};
	st.local.u32 	[%rd59+8], %r245;
	{ // callseq 70, 0
	.param .b64 param0;
	st.param.b64 	[param0], %rd209;
	.param .b64 param1;
	st.param.b64 	[param1], %rd205;
	.param .b32 retval0;
	call.uni (retval0), 
	vprintf, 
	(
	param0, 
	param1
	);
	ld.param.b32 	%r246, [retval0];
	} // callseq 70
	add.s32 	%r248, %r302, 1;
	ld.u8 	%rs31, [%rd244+1];
	ld.global.u32 	%r249, [%rd2];
	mad.lo.s32 	%r250, %r249, %r302, %r249;
	add.s32 	%r251, %r250, %r1;
	cvt.u64.u32 	%rd213, %r251;
	add.s64 	%rd214, %rd58, %rd213;
	st.global.u8 	[%rd214], %rs31;
	cvt.u32.u16 	%r252, %rs31;
	cvt.s32.s8 	%r253, %r252;
	st.local.v2.u32 	[%rd59], {%r1, %r248};
	st.local.u32 	[%rd59+8], %r253;
	{ // callseq 71, 0
	.param .b64 param0;
	st.param.b64 	[param0], %rd209;
	.param .b64 param1;
	st.param.b64 	[param1], %rd205;
	.param .b32 retval0;
	call.uni (retval0), 
	vprintf, 
	(
	param0, 
	param1
	);
	ld.param.b32 	%r254, [retval0];
	} // callseq 71
	ld.u8 	%rs32, [%rd244+2];
	ld.global.u32 	%r256, [%rd2];
	mad.lo.s32 	%r257, %r256, %r241, %r1;
	cvt.u64.u32 	%rd215, %r257;
	add.s64 	%rd216, %rd58, %rd215;
	st.global.u8 	[%rd216], %rs32;
	cvt.u32.u16 	%r258, %rs32;
	cvt.s32.s8 	%r259, %r258;
	st.local.v2.u32 	[%rd59], {%r1, %r241};
	st.local.u32 	[%rd59+8], %r259;
	{ // callseq 72, 0
	.param .b64 param0;
	st.param.b64 	[param0], %rd209;
	.param .b64 param1;
	st.param.b64 	[param1], %rd205;
	.param .b32 retval0;
	call.uni (retval0), 
	vprintf, 
	(
	param0, 
	param1
	);
	ld.param.b32 	%r260, [retval0];
	} // callseq 72
	add.s32 	%r87, %r302, 4;
	add.s64 	%rd244, %rd244, 4;
	add.s32 	%r262, %r302, 3;
	setp.ne.s32 	%p61, %r262, %r305;
	mov.u32 	%r302, %r87;
	@%p61 bra 	$L__BB1_82;
$L__BB1_83:
	setp.eq.s32 	%p62, %r84, 0;
	@%p62 bra 	$L__BB1_86;
	cvt.u64.u32 	%rd217, %r305;
	add.s64 	%rd245, %rd75, %rd217;
	neg.s32 	%r304, %r84;
	mov.u64 	%rd220, $str$2;
$L__BB1_85:
	.pragma "nounroll";
	ld.u8 	%rs33, [%rd245];
	ld.global.u32 	%r263, [%rd2];
	mad.lo.s32 	%r264, %r263, %r305, %r1;
	cvt.u64.u32 	%rd218, %r264;
	add.s64 	%rd219, %rd58, %rd218;
	st.global.u8 	[%rd219], %rs33;
	cvt.u32.u16 	%r265, %rs33;
	cvt.s32.s8 	%r266, %r265;
	st.local.v2.u32 	[%rd59], {%r1, %r305};
	st.local.u32 	[%rd59+8], %r266;
	cvta.global.u64 	%rd221, %rd220;
	{ // callseq 73, 0
	.param .b64 param0;
	st.param.b64 	[param0], %rd221;
	.param .b64 param1;
	st.param.b64 	[param1], %rd205;
	.param .b32 retval0;
	call.uni (retval0), 
	vprintf, 
	(
	param0, 
	param1
	);
	ld.param.b32 	%r267, [retval0];
	} // callseq 73
	add.s32 	%r305, %r305, 1;
	add.s64 	%rd245, %rd245, 1;
	add.s32 	%r304, %r304, 1;
	setp.ne.s32 	%p63, %r304, 0;
	@%p63 bra 	$L__BB1_85;
$L__BB1_86:
	ret;

}


// ===== COMPILED SASS (sm_100) =====

	.target	sm_100

	.elftype	@"ET_EXEC"


//--------------------- .note.nv.tkinfo           --------------------------
	.section	.note.nv.tkinfo,"",@"SHT_NOTE"
	.sectionflags	@"SHF_NOTE_NV_TKINFO"
	.tkinfo
        /*0018*/ 	.word	0x00000002
        /*0030*/ 	.string	""
        /*0030*/ 	.string	"ptxas"
        /*0030*/ 	.string	"Cuda compilation tools, release 13.0, V13.0.88"
        /*0030*/ 	.string	"Build cuda_13.0.r13.0/compiler.36424714_0"
        /*0030*/ 	.string	"-arch sm_100 -m 64 "



//--------------------- .note.nv.cuinfo           --------------------------
	.section	.note.nv.cuinfo,"",@"SHT_NOTE"
	.sectionflags	@"SHF_NOTE_NV_CUINFO"
        /*0018*/ 	.short	0x0002
        /*001a*/ 	.short	0x0064
        /*001c*/ 	.short	0x0082
	.zero		2


//--------------------- .nv.info                  --------------------------
	.section	.nv.info,"",@"SHT_CUDA_INFO"
	.align	4


	//----- nvinfo : EIATTR_REGCOUNT
	.align		4
        /*0000*/ 	.byte	0x04, 0x2f
        /*0002*/ 	.short	(.L_5 - .L_4)
	.align		4
.L_4:
        /*0004*/ 	.word	index@(_Z8encodingPcPjS0_S0_S0_)
        /*0008*/ 	.word	0x00000030


	//----- nvinfo : EIATTR_FRAME_SIZE
	.align		4
.L_5:
        /*000c*/ 	.byte	0x04, 0x11
        /*000e*/ 	.short	(.L_7 - .L_6)
	.align		4
.L_6:
        /*0010*/ 	.word	index@($__internal_1_$__cuda_sm20_div_rn_f64_full)
        /*0014*/ 	.word	0x00000010


	//----- nvinfo : EIATTR_FRAME_SIZE
	.align		4
.L_7:
        /*0018*/ 	.byte	0x04, 0x11
        /*001a*/ 	.short	(.L_9 - .L_8)
	.align		4
.L_8:
        /*001c*/ 	.word	index@(_Z8encodingPcPjS0_S0_S0_)
        /*0020*/ 	.word	0x00000010


	//----- nvinfo : EIATTR_REGCOUNT
	.align		4
.L_9:
        /*0024*/ 	.byte	0x04, 0x2f
        /*0026*/ 	.short	(.L_11 - .L_10)
	.align		4
.L_10:
        /*0028*/ 	.word	index@(_Z8decodingPjS_S_PcS_S_)
        /*002c*/ 	.word	0x00000038


	//----- nvinfo : EIATTR_FRAME_SIZE
	.align		4
.L_11:
        /*0030*/ 	.byte	0x04, 0x11
        /*0032*/ 	.short	(.L_13 - .L_12)
	.align		4
.L_12:
        /*0034*/ 	.word	index@($__internal_0_$__cuda_sm20_div_rn_f64_full)
        /*0038*/ 	.word	0x00000010


	//----- nvinfo : EIATTR_FRAME_SIZE
	.align		4
.L_13:
        /*003c*/ 	.byte	0x04, 0x11
        /*003e*/ 	.short	(.L_15 - .L_14)
	.align		4
.L_14:
        /*0040*/ 	.word	index@(_Z8decodingPjS_S_PcS_S_)
        /*0044*/ 	.word	0x00000010


	//----- nvinfo : EIATTR_MIN_STACK_SIZE
	.align		4
.L_15:
        /*0048*/ 	.byte	0x04, 0x12
        /*004a*/ 	.short	(.L_17 - .L_16)
	.align		4
.L_16:
        /*004c*/ 	.word	index@(_Z8decodingPjS_S_PcS_S_)
        /*0050*/ 	.word	0x00000010


	//----- nvinfo : EIATTR_MIN_STACK_SIZE
	.align		4
.L_17:
        /*0054*/ 	.byte	0x04, 0x12
        /*0056*/ 	.short	(.L_19 - .L_18)
	.align		4
.L_18:
        /*0058*/ 	.word	index@(_Z8encodingPcPjS0_S0_S0_)
        /*005c*/ 	.word	0x00000010
.L_19:


//--------------------- .nv.compat                --------------------------
	.section	.nv.compat,"",@"SHT_CUDA_COMPAT_INFO"
	.align	4
        /*0000*/ 	.byte	0x02, 0x09, 0x00, 0x00, 0x02, 0x02, 0x01, 0x00, 0x02, 0x05, 0x05, 0x00, 0x03, 0x07, 0x01, 0x01
        /*0010*/ 	.byte	0x02, 0x03, 0x00, 0x00, 0x02, 0x06, 0x01, 0x00, 0x04, 0x0b, 0x08, 0x00, 0x01, 0x00, 0x00, 0x00
        /*0020*/ 	.byte	0x00, 0x00, 0x00, 0x00


//--------------------- .nv.info._Z8decodingPjS_S_PcS_S_ --------------------------
	.section	.nv.info._Z8decodingPjS_S_PcS_S_,"",@"SHT_CUDA_INFO"
	.sectionflags	@""
	.align	4


	//----- nvinfo : EIATTR_CUDA_API_VERSION
	.align		4
        /*0000*/ 	.byte	0x04, 0x37
        /*0002*/ 	.short	(.L_21 - .L_20)
.L_20:
        /*0004*/ 	.word	0x00000082


	//----- nvinfo : EIATTR_KPARAM_INFO
	.align		4
.L_21:
        /*0008*/ 	.byte	0x04, 0x17
        /*000a*/ 	.short	(.L_23 - .L_22)
.L_22:
        /*000c*/ 	.word	0x00000000
        /*0010*/ 	.short	0x0005
        /*0012*/ 	.short	0x0028
        /*0014*/ 	.byte	0x00, 0xf5, 0x21, 0x00


	//----- nvinfo : EIATTR_KPARAM_INFO
	.align		4
.L_23:
        /*0018*/ 	.byte	0x04, 0x17
        /*001a*/ 	.short	(.L_25 - .L_24)
.L_24:
        /*001c*/ 	.word	0x00000000
        /*0020*/ 	.short	0x0004
        /*0022*/ 	.short	0x0020
        /*0024*/ 	.byte	0x00, 0xf5, 0x21, 0x00


	//----- nvinfo : EIATTR_KPARAM_INFO
	.align		4
.L_25:
        /*0028*/ 	.byte	0x04, 0x17
        /*002a*/ 	.short	(.L_27 - .L_26)
.L_26:
        /*002c*/ 	.word	0x00000000
        /*0030*/ 	.short	0x0003
        /*0032*/ 	.short	0x0018
        /*0034*/ 	.byte	0x00, 0xf5, 0x21, 0x00


	//----- nvinfo : EIATTR_KPARAM_INFO
	.align		4
.L_27:
        /*0038*/ 	.byte	0x04, 0x17
        /*003a*/ 	.short	(.L_29 - .L_28)
.L_28:
        /*003c*/ 	.word	0x00000000
        /*0040*/ 	.short	0x0002
        /*0042*/ 	.short	0x0010
        /*0044*/ 	.byte	0x00, 0xf5, 0x21, 0x00


	//----- nvinfo : EIATTR_KPARAM_INFO
	.align		4
.L_29:
        /*0048*/ 	.byte	0x04, 0x17
        /*004a*/ 	.short	(.L_31 - .L_30)
.L_30:
        /*004c*/ 	.word	0x00000000
        /*0050*/ 	.short	0x0001
        /*0052*/ 	.short	0x0008
        /*0054*/ 	.byte	0x00, 0xf5, 0x21, 0x00


	//----- nvinfo : EIATTR_KPARAM_INFO
	.align		4
.L_31:
        /*0058*/ 	.byte	0x04, 0x17
        /*005a*/ 	.short	(.L_33 - .L_32)
.L_32:
        /*005c*/ 	.word	0x00000000
        /*0060*/ 	.short	0x0000
        /*0062*/ 	.short	0x0000
        /*0064*/ 	.byte	0x00, 0xf5, 0x21, 0x00


	//----- nvinfo : EIATTR_SPARSE_MMA_MASK
	.align		4
.L_33:
        /*0068*/ 	.byte	0x03, 0x50
        /*006a*/ 	.short	0x0000


	//----- nvinfo : EIATTR_MAXREG_COUNT
	.align		4
        /*006c*/ 	.byte	0x03, 0x1b
        /*006e*/ 	.short	0x00ff


	//----- nvinfo : EIATTR_NUM_BARRIERS
	.align		4
        /*0070*/ 	.byte	0x02, 0x4c
        /*0072*/ 	.byte	0x01
	.zero		1


	//----- nvinfo : EIATTR_EXTERNS
	.align		4
        /*0074*/ 	.byte	0x04, 0x0f
        /*0076*/ 	.short	(.L_35 - .L_34)


	//   ....[0]....
	.align		4
.L_34:
        /*0078*/ 	.word	index@(malloc)


	//   ....[1]....
	.align		4
        /*007c*/ 	.word	index@(vprintf)


	//   ....[2]....
	.align		4
        /*0080*/ 	.word	index@(free)


	//----- nvinfo : EIATTR_MERCURY_ISA_VERSION
	.align		4
.L_35:
        /*0084*/ 	.byte	0x03, 0x5f
        /*0086*/ 	.short	0x0101


	//----- nvinfo : EIATTR_VRC_CTA_INIT_COUNT
	.align		4
        /*0088*/ 	.byte	0x02, 0x4a
	.zero		1
	.zero		1


	//----- nvinfo : EIATTR_SYSCALL_OFFSETS
	.align		4
        /*008c*/ 	.byte	0x04, 0x46
        /*008e*/ 	.short	(.L_37 - .L_36)


	//   ....[0]....
.L_36:
        /*0090*/ 	.word	0x00000500


	//   ....[1]....
        /*0094*/ 	.word	0x00000c60


	//   ....[2]....
        /*0098*/ 	.word	0x00000ce0


	//   ....[3]....
        /*009c*/ 	.word	0x00000d50


	//   ....[4]....
        /*00a0*/ 	.word	0x00000e70


	//   ....[5]....
        /*00a4*/ 	.word	0x00000ef0


	//   ....[6]....
        /*00a8*/ 	.word	0x00000f60


	//   ....[7]....
        /*00ac*/ 	.word	0x00001080


	//   ....[8]....
        /*00b0*/ 	.word	0x00001100


	//   ....[9]....
        /*00b4*/ 	.word	0x00001170


	//   ....[10]....
        /*00b8*/ 	.word	0x00001290


	//   ....[11]....
        /*00bc*/ 	.word	0x00001310


	//   ....[12]....
        /*00c0*/ 	.word	0x00001380


	//   ....[13]....
        /*00c4*/ 	.word	0x000014a0


	//   ....[14]....
        /*00c8*/ 	.word	0x00001520


	//   ....[15]....
        /*00cc*/ 	.word	0x00001590


	//   ....[16]....
        /*00d0*/ 	.word	0x000016b0


	//   ....[17]....
        /*00d4*/ 	.word	0x00001730


	//   ....[18]....
        /*00d8*/ 	.word	0x000017a0


	//   ....[19]....
        /*00dc*/ 	.word	0x000018c0


	//   ....[20]....
        /*00e0*/ 	.word	0x00001940


	//   ....[21]....
        /*00e4*/ 	.word	0x000019b0


	//   ....[22]....
        /*00e8*/ 	.word	0x00001ad0


	//   ....[23]....
        /*00ec*/ 	.word	0x00001b50


	//   ....[24]....
        /*00f0*/ 	.word	0x00001bc0


	//   ....[25]....
        /*00f4*/ 	.word	0x00001d00


	//   ....[26]....
        /*00f8*/ 	.word	0x00002850


	//   ....[27]....
        /*00fc*/ 	.word	0x000028c0


	//   ....[28]....
        /*0100*/ 	.word	0x00002aa0


	//   ....[29]....
        /*0104*/ 	.word	0x00004110


	//   ....[30]....
        /*0108*/ 	.word	0x000045a0


	//   ....[31]....
        /*010c*/ 	.word	0x00004630


	//   ....[32]....
        /*0110*/ 	.word	0x00004920


	//   ....[33]....
        /*0114*/ 	.word	0x00004970


	//   ....[34]....
        /*0118*/ 	.word	0x00004bd0


	//   ....[35]....
        /*011c*/ 	.word	0x00004d10


	//   ....[36]....
        /*0120*/ 	.word	0x00004e50


	//   ....[37]....
        /*0124*/ 	.word	0x00004f80


	//   ....[38]....
        /*0128*/ 	.word	0x000051d0


	//----- nvinfo : EIATTR_EXIT_INSTR_OFFSETS
	.align		4
.L_37:
        /*012c*/ 	.byte	0x04, 0x1c
        /*012e*/ 	.short	(.L_39 - .L_38)


	//   ....[0]....
.L_38:
        /*0130*/ 	.word	0x000049e0


	//   ....[1]....
        /*0134*/ 	.word	0x00005010


	//   ....[2]....
        /*0138*/ 	.word	0x00005230


	//----- nvinfo : EIATTR_CRS_STACK_SIZE
	.align		4
.L_39:
        /*013c*/ 	.byte	0x04, 0x1e
        /*013e*/ 	.short	(.L_41 - .L_40)
.L_40:
        /*0140*/ 	.word	0x00000000


	//----- nvinfo : EIATTR_CBANK_PARAM_SIZE
	.align		4
.L_41:
        /*0144*/ 	.byte	0x03, 0x19
        /*0146*/ 	.short	0x0030


	//----- nvinfo : EIATTR_PARAM_CBANK
	.align		4
        /*0148*/ 	.byte	0x04, 0x0a
        /*014a*/ 	.short	(.L_43 - .L_42)
	.align		4
.L_42:
        /*014c*/ 	.word	index@(.nv.constant0._Z8decodingPjS_S_PcS_S_)
        /*0150*/ 	.short	0x0380
        /*0152*/ 	.short	0x0030


	//----- nvinfo : EIATTR_SW_WAR
	.align		4
.L_43:
        /*0154*/ 	.byte	0x04, 0x36
        /*0156*/ 	.short	(.L_45 - .L_44)
.L_44:
        /*0158*/ 	.word	0x00000008
.L_45:


//--------------------- .nv.info._Z8encodingPcPjS0_S0_S0_ --------------------------
	.section	.nv.info._Z8encodingPcPjS0_S0_S0_,"",@"SHT_CUDA_INFO"
	.sectionflags	@""
	.align	4


	//----- nvinfo : EIATTR_CUDA_API_VERSION
	.align		4
        /*0000*/ 	.byte	0x04, 0x37
        /*0002*/ 	.short	(.L_47 - .L_46)
.L_46:
        /*0004*/ 	.word	0x00000082


	//----- nvinfo : EIATTR_KPARAM_INFO
	.align		4
.L_47:
        /*0008*/ 	.byte	0x04, 0x17
        /*000a*/ 	.short	(.L_49 - .L_48)
.L_48:
        /*000c*/ 	.word	0x00000000
        /*0010*/ 	.short	0x0004
        /*0012*/ 	.short	0x0020
        /*0014*/ 	.byte	0x00, 0xf5, 0x21, 0x00


	//----- nvinfo : EIATTR_KPARAM_INFO
	.align		4
.L_49:
        /*0018*/ 	.byte	0x04, 0x17
        /*001a*/ 	.short	(.L_51 - .L_50)
.L_50:
        /*001c*/ 	.word	0x00000000
        /*0020*/ 	.short	0x0003
        /*0022*/ 	.short	0x0018
        /*0024*/ 	.byte	0x00, 0xf5, 0x21, 0x00


	//----- nvinfo : EIATTR_KPARAM_INFO
	.align		4
.L_51:
        /*0028*/ 	.byte	0x04, 0x17
        /*002a*/ 	.short	(.L_53 - .L_52)
.L_52:
        /*002c*/ 	.word	0x00000000
        /*0030*/ 	.short	0x0002
        /*0032*/ 	.short	0x0010
        /*0034*/ 	.byte	0x00, 0xf5, 0x21, 0x00


	//----- nvinfo : EIATTR_KPARAM_INFO
	.align		4
.L_53:
        /*0038*/ 	.byte	0x04, 0x17
        /*003a*/ 	.short	(.L_55 - .L_54)
.L_54:
        /*003c*/ 	.word	0x00000000
        /*0040*/ 	.short	0x0001
        /*0042*/ 	.short	0x0008
        /*0044*/ 	.byte	0x00, 0xf5, 0x21, 0x00


	//----- nvinfo : EIATTR_KPARAM_INFO
	.align		4
.L_55:
        /*0048*/ 	.byte	0x04, 0x17
        /*004a*/ 	.short	(.L_57 - .L_56)
.L_56:
        /*004c*/ 	.word	0x00000000
        /*0050*/ 	.short	0x0000
        /*0052*/ 	.short	0x0000
        /*0054*/ 	.byte	0x00, 0xf5, 0x21, 0x00


	//----- nvinfo : EIATTR_SPARSE_MMA_MASK
	.align		4
.L_57:
        /*0058*/ 	.byte	0x03, 0x50
        /*005a*/ 	.short	0x0000


	//----- nvinfo : EIATTR_MAXREG_COUNT
	.align		4
        /*005c*/ 	.byte	0x03, 0x1b
        /*005e*/ 	.short	0x00ff


	//----- nvinfo : EIATTR_NUM_BARRIERS
	.align		4
        /*0060*/ 	.byte	0x02, 0x4c
        /*0062*/ 	.byte	0x01
	.zero		1


	//----- nvinfo : EIATTR_EXTERNS
	.align		4
        /*0064*/ 	.byte	0x04, 0x0f
        /*0066*/ 	.short	(.L_59 - .L_58)


	//   ....[0]....
	.align		4
.L_58:
        /*0068*/ 	.word	index@(malloc)


	//   ....[1]....
	.align		4
        /*006c*/ 	.word	index@(vprintf)


	//   ....[2]....
	.align		4
        /*0070*/ 	.word	index@(free)


	//----- nvinfo : EIATTR_MERCURY_ISA_VERSION
	.align		4
.L_59:
        /*0074*/ 	.byte	0x03, 0x5f
        /*0076*/ 	.short	0x0101


	//----- nvinfo : EIATTR_VRC_CTA_INIT_COUNT
	.align		4
        /*0078*/ 	.byte	0x02, 0x4a
	.zero		1
	.zero		1


	//----- nvinfo : EIATTR_SYSCALL_OFFSETS
	.align		4
        /*007c*/ 	.byte	0x04, 0x46
        /*007e*/ 	.short	(.L_61 - .L_60)


	//   ....[0]....
.L_60:
        /*0080*/ 	.word	0x000004d0


	//   ....[1]....
        /*0084*/ 	.word	0x00000570


	//   ....[2]....
        /*0088*/ 	.word	0x000005f0


	//   ....[3]....
        /*008c*/ 	.word	0x00000660


	//   ....[4]....
        /*0090*/ 	.word	0x00000780


	//   ....[5]....
        /*0094*/ 	.word	0x00000800


	//   ....[6]....
        /*0098*/ 	.word	0x00000870


	//   ....[7]....
        /*009c*/ 	.word	0x00000990


	//   ....[8]....
        /*00a0*/ 	.word	0x00000a10


	//   ....[9]....
        /*00a4*/ 	.word	0x00000a80


	//   ....[10]....
        /*00a8*/ 	.word	0x00000ba0


	//   ....[11]....
        /*00ac*/ 	.word	0x00000c20


	//   ....[12]....
        /*00b0*/ 	.word	0x00000c90


	//   ....[13]....
        /*00b4*/ 	.word	0x00000db0


	//   ....[14]....
        /*00b8*/ 	.word	0x00000e30


	//   ....[15]....
        /*00bc*/ 	.word	0x00000ea0


	//   ....[16]....
        /*00c0*/ 	.word	0x00000fc0


	//   ....[17]....
        /*00c4*/ 	.word	0x00001040


	//   ....[18]....
        /*00c8*/ 	.word	0x000010b0


	//   ....[19]....
        /*00cc*/ 	.word	0x000011d0


	//   ....[20]....
        /*00d0*/ 	.word	0x00001250


	//   ....[21]....
        /*00d4*/ 	.word	0x000012c0


	//   ....[22]....
        /*00d8*/ 	.word	0x000013e0


	//   ....[23]....
        /*00dc*/ 	.word	0x00001460


	//   ....[24]....
        /*00e0*/ 	.word	0x000014d0


	//   ....[25]....
        /*00e4*/ 	.word	0x00001610


	//   ....[26]....
        /*00e8*/ 	.word	0x00001660


	//   ....[27]....
        /*00ec*/ 	.word	0x000016d0


	//   ....[28]....
        /*00f0*/ 	.word	0x00001740


	//   ....[29]....
        /*00f4*/ 	.word	0x000041e0


	//   ....[30]....
        /*00f8*/ 	.word	0x00004260


	//   ....[31]....
        /*00fc*/ 	.word	0x000045a0


	//   ....[32]....
        /*0100*/ 	.word	0x000048e0


	//   ....[33]....
        /*0104*/ 	.word	0x00004930


	//   ....[34]....
        /*0108*/ 	.word	0x000050e0


	//----- nvinfo : EIATTR_EXIT_INSTR_OFFSETS
	.align		4
.L_61:
        /*010c*/ 	.byte	0x04, 0x1c
        /*010e*/ 	.short	(.L_63 - .L_62)


	//   ....[0]....
.L_62:
        /*0110*/ 	.word	0x00004fc0


	//   ....[1]....
        /*0114*/ 	.word	0x00005130


	//----- nvinfo : EIATTR_CRS_STACK_SIZE
	.align		4
.L_63:
        /*0118*/ 	.byte	0x04, 0x1e
        /*011a*/ 	.short	(.L_65 - .L_64)
.L_64:
        /*011c*/ 	.word	0x00000000


	//----- nvinfo : EIATTR_CBANK_PARAM_SIZE
	.align		4
.L_65:
        /*0120*/ 	.byte	0x03, 0x19
        /*0122*/ 	.short	0x0028


	//----- nvinfo : EIATTR_PARAM_CBANK
	.align		4
        /*0124*/ 	.byte	0x04, 0x0a
        /*0126*/ 	.short	(.L_67 - .L_66)
	.align		4
.L_66:
        /*0128*/ 	.word	index@(.nv.constant0._Z8encodingPcPjS0_S0_S0_)
        /*012c*/ 	.short	0x0380
        /*012e*/ 	.short	0x0028


	//----- nvinfo : EIATTR_SW_WAR
	.align		4
.L_67:
        /*0130*/ 	.byte	0x04, 0x36
        /*0132*/ 	.short	(.L_69 - .L_68)
.L_68:
        /*0134*/ 	.word	0x00000008
.L_69:


//--------------------- .nv.callgraph             --------------------------
	.section	.nv.callgraph,"",@"SHT_CUDA_CALLGRAPH"
	.align	4
	.sectionentsize	8
	.align		4
        /*0000*/ 	.word	0x00000000
	.align		4
        /*0004*/ 	.word	0xffffffff
	.align		4
        /*0008*/ 	.word	index@(_Z8decodingPjS_S_PcS_S_)
	.align		4
        /*000c*/ 	.word	index@(vprintf)
	.align		4
        /*0010*/ 	.word	index@(_Z8decodingPjS_S_PcS_S_)
	.align		4
        /*0014*/ 	.word	index@(free)
	.align		4
        /*0018*/ 	.word	index@(_Z8decodingPjS_S_PcS_S_)
	.align		4
        /*001c*/ 	.word	index@(malloc)
	.align		4
        /*0020*/ 	.word	index@(_Z8encodingPcPjS0_S0_S0_)
	.align		4
        /*0024*/ 	.word	index@(vprintf)
	.align		4
        /*0028*/ 	.word	index@(_Z8encodingPcPjS0_S0_S0_)
	.align		4
        /*002c*/ 	.word	index@(free)
	.align		4
        /*0030*/ 	.word	index@(_Z8encodingPcPjS0_S0_S0_)
	.align		4
        /*0034*/ 	.word	index@(malloc)
	.align		4
        /*0038*/ 	.word	0x00000000
	.align		4
        /*003c*/ 	.word	0xfffffffe
	.align		4
        /*0040*/ 	.word	0x00000000
	.align		4
        /*0044*/ 	.word	0xfffffffd
	.align		4
        /*0048*/ 	.word	0x00000000
	.align		4
        /*004c*/ 	.word	0xfffffffc


//--------------------- .nv.constant4             --------------------------
	.section	.nv.constant4,"a",@progbits
	.align	8
	.align		8
.nv.constant4:
        /*0000*/ 	.dword	malloc
	.align		8
        /*0008*/ 	.dword	vprintf
	.align		8
        /*0010*/ 	.dword	free
	.align		8
        /*0018*/ 	.dword	unordered_map_head
	.align		8
        /*0020*/ 	.dword	$str
	.align		8
        /*0028*/ 	.dword	$str$1
	.align		8
        /*0030*/ 	.dword	$str$2


//--------------------- .text._Z8decodingPjS_S_PcS_S_ --------------------------
	.section	.text._Z8decodingPjS_S_PcS_S_,"ax",@progbits
	.align	128
        .global         _Z8decodingPjS_S_PcS_S_
        .type           _Z8decodingPjS_S_PcS_S_,@function
        .size           _Z8decodingPjS_S_PcS_S_,(.L_x_250 - _Z8decodingPjS_S_PcS_S_)
        .other          _Z8decodingPjS_S_PcS_S_,@"STO_CUDA_ENTRY STV_DEFAULT"
_Z8decodingPjS_S_PcS_S_:
.text._Z8decodingPjS_S_PcS_S_:
[----:B------:R-:W0:Y:S08]  /*0000*/  LDC R1, c[0x0][0x37c] ;  /* 0x0000df00ff017b82 */ /* 0x000e300000000800 */
[----:B------:R-:W1:Y:S01]  /*0010*/  LDC.64 R6, c[0x0][0x3a8] ;  /* 0x0000ea00ff067b82 */ /* 0x000e620000000a00 */
[----:B------:R-:W1:Y:S01]  /*0020*/  LDCU.64 UR36, c[0x0][0x358] ;  /* 0x00006b00ff2477ac */ /* 0x000e620008000a00 */
[----:B0-----:R-:W-:Y:S01]  /*0030*/  VIADD R1, R1, 0xfffffff0 ;  /* 0xfffffff001017836 */ /* 0x001fe20000000000 */
[----:B-1----:R-:W2:Y:S05]  /*0040*/  LDG.E R0, desc[UR36][R6.64] ;  /* 0x0000002406007981 */ /* 0x002eaa000c1e1900 */
[----:B------:R-:W0:Y:S02]  /*0050*/  LDC.64 R2, c[0x0][0x390] ;  /* 0x0000e400ff027b82 */ /* 0x000e240000000a00 */
[----:B0-----:R0:W3:Y:S01]  /*0060*/  LDG.E R3, desc[UR36][R2.64] ;  /* 0x0000002402037981 */ /* 0x0010e2000c1e1900 */
[----:B------:R-:W-:Y:S01]  /*0070*/  IMAD.MOV.U32 R8, RZ, RZ, 0x1 ;  /* 0x00000001ff087424 */ /* 0x000fe200078e00ff */
[----:B------:R-:W1:Y:S04]  /*0080*/  LDCU UR5, c[0x0][0x2fc] ;  /* 0x00005f80ff0577ac */ /* 0x000e680008000800 */
[----:B------:R-:W4:Y:S01]  /*0090*/  S2UR UR6, SR_CTAID.X ;  /* 0x00000000000679c3 */ /* 0x000f220000002500 */
[----:B------:R-:W5:Y:S01]  /*00a0*/  LDCU UR4, c[0x0][0x2f8] ;  /* 0x00005f00ff0477ac */ /* 0x000f620008000800 */
[----:B0-----:R-:W4:Y:S06]  /*00b0*/  S2R R2, SR_TID.X ;  /* 0x0000000000027919 */ /* 0x001f2c0000002100 */
[----:B------:R-:W4:Y:S02]  /*00c0*/  LDC R17, c[0x0][0x360] ;  /* 0x0000d800ff117b82 */ /* 0x000f240000000800 */
[----:B----4-:R-:W-:Y:S01]  /*00d0*/  IMAD R2, R17, UR6, R2 ;  /* 0x0000000611027c24 */ /* 0x010fe2000f8e0202 */
[----:B--2---:R-:W0:Y:S01]  /*00e0*/  I2F.F64.U32 R4, R0 ;  /* 0x0000000000047312 */ /* 0x004e220000201800 */
[----:B------:R-:W-:Y:S01]  /*00f0*/  IMAD.MOV R15, RZ, RZ, -R0 ;  /* 0x000000ffff0f7224 */ /* 0x000fe200078e0a00 */
[----:B------:R-:W-:-:S06]  /*0100*/  ISETP.NE.U32.AND P1, PT, R0, RZ, PT ;  /* 0x000000ff0000720c */ /* 0x000fcc0003f25070 */
[----:B------:R-:W2:Y:S08]  /*0110*/  I2F.U32.RP R14, R0 ;  /* 0x00000000000e7306 */ /* 0x000eb00000209000 */
[----:B0-----:R-:W0:Y:S08]  /*0120*/  MUFU.RCP64H R9, R5 ;  /* 0x0000000500097308 */ /* 0x001e300000001800 */
[----:B--2---:R-:W2:Y:S01]  /*0130*/  MUFU.RCP R14, R14 ;  /* 0x0000000e000e7308 */ /* 0x004ea20000001000 */
[----:B0-----:R-:W-:-:S08]  /*0140*/  DFMA R10, -R4, R8, 1 ;  /* 0x3ff00000040a742b */ /* 0x001fd00000000108 */
[----:B------:R-:W-:Y:S01]  /*0150*/  DFMA R10, R10, R10, R10 ;  /* 0x0000000a0a0a722b */ /* 0x000fe2000000000a */
[----:B--2---:R-:W-:-:S04]  /*0160*/  VIADD R12, R14, 0xffffffe ;  /* 0x0ffffffe0e0c7836 */ /* 0x004fc80000000000 */
[----:B------:R0:W2:Y:S03]  /*0170*/  F2I.FTZ.U32.TRUNC.NTZ R13, R12 ;  /* 0x0000000c000d7305 */ /* 0x0000a6000021f000 */
[----:B------:R-:W-:-:S05]  /*0180*/  DFMA R8, R8, R10, R8 ;  /* 0x0000000a0808722b */ /* 0x000fca0000000008 */
[----:B---3--:R-:W3:Y:S01]  /*0190*/  I2F.F64.U32 R10, R3 ;  /* 0x00000003000a7312 */ /* 0x008ee20000201800 */
[----:B0-----:R-:W-:Y:S02]  /*01a0*/  IMAD.MOV.U32 R12, RZ, RZ, RZ ;  /* 0x000000ffff0c7224 */ /* 0x001fe400078e00ff */
[----:B------:R-:W-:Y:S01]  /*01b0*/  DFMA R6, -R4, R8, 1 ;  /* 0x3ff000000406742b */ /* 0x000fe20000000108 */
[----:B--2---:R-:W-:-:S07]  /*01c0*/  IMAD R15, R15, R13, RZ ;  /* 0x0000000d0f0f7224 */ /* 0x004fce00078e02ff */
[----:B------:R-:W-:Y:S01]  /*01d0*/  DFMA R6, R8, R6, R8 ;  /* 0x000000060806722b */ /* 0x000fe20000000008 */
[----:B------:R-:W-:Y:S01]  /*01e0*/  IMAD.HI.U32 R13, R13, R15, R12 ;  /* 0x0000000f0d0d7227 */ /* 0x000fe200078e000c */
[----:B---3--:R-:W-:-:S05]  /*01f0*/  FSETP.GEU.AND P4, PT, |R11|, 6.5827683646048100446e-37, PT ;  /* 0x036000000b00780b */ /* 0x008fca0003f8e200 */
[----:B------:R-:W-:Y:S01]  /*0200*/  IMAD.HI.U32 R35, R13, 0x40, RZ ;  /* 0x000000400d237827 */ /* 0x000fe200078e00ff */
[----:B------:R-:W-:-:S04]  /*0210*/  DMUL R8, R10, R6 ;  /* 0x000000060a087228 */ /* 0x000fc80000000000 */
[----:B------:R-:W-:-:S04]  /*0220*/  IADD3 R15, PT, PT, -R35, RZ, RZ ;  /* 0x000000ff230f7210 */ /* 0x000fc80007ffe1ff */
[----:B------:R-:W-:Y:S01]  /*0230*/  DFMA R12, -R4, R8, R10 ;  /* 0x00000008040c722b */ /* 0x000fe2000000010a */
[----:B------:R-:W-:-:S05]  /*0240*/  IMAD R15, R0, R15, 0x40 ;  /* 0x00000040000f7424 */ /* 0x000fca00078e020f */
[----:B------:R-:W-:Y:S02]  /*0250*/  ISETP.GE.U32.AND P3, PT, R15, R0, PT ;  /* 0x000000000f00720c */ /* 0x000fe40003f66070 */
[----:B------:R-:W-:-:S10]  /*0260*/  DFMA R6, R6, R12, R8 ;  /* 0x0000000c0606722b */ /* 0x000fd40000000008 */
[----:B------:R-:W-:Y:S01]  /*0270*/  FFMA R8, RZ, R5, R7 ;  /* 0x00000005ff087223 */ /* 0x000fe20000000007 */
[----:B------:R-:W-:Y:S02]  /*0280*/  @P3 IMAD.IADD R15, R15, 0x1, -R0 ;  /* 0x000000010f0f3824 */ /* 0x000fe400078e0a00 */
[----:B------:R-:W-:Y:S01]  /*0290*/  @P3 VIADD R35, R35, 0x1 ;  /* 0x0000000123233836 */ /* 0x000fe20000000000 */
[----:B-----5:R-:W-:Y:S02]  /*02a0*/  IADD3 R26, P3, PT, R1, UR4, RZ ;  /* 0x00000004011a7c10 */ /* 0x020fe4000ff7e0ff */
[----:B------:R-:W-:Y:S02]  /*02b0*/  FSETP.GT.AND P0, PT, |R8|, 1.469367938527859385e-39, PT ;  /* 0x001000000800780b */ /* 0x000fe40003f04200 */
[----:B------:R-:W-:Y:S01]  /*02c0*/  ISETP.GE.U32.AND P2, PT, R15, R0, PT ;  /* 0x000000000f00720c */ /* 0x000fe20003f46070 */
[----:B-1----:R-:W-:-:S12]  /*02d0*/  IMAD.X R27, RZ, RZ, UR5, P3 ;  /* 0x00000005ff1b7e24 */ /* 0x002fd800098e06ff */
[----:B------:R-:W-:Y:S01]  /*02e0*/  @P2 VIADD R35, R35, 0x1 ;  /* 0x0000000123232836 */ /* 0x000fe20000000000 */
[----:B------:R-:W-:Y:S01]  /*02f0*/  @!P1 LOP3.LUT R35, RZ, R0, RZ, 0x33, !PT ;  /* 0x00000000ff239212 */ /* 0x000fe200078e33ff */
[----:B------:R-:W-:Y:S06]  /*0300*/  @P0 BRA P4, `(.L_x_0) ;  /* 0x0000000000100947 */ /* 0x000fec0002000000 */
[----:B------:R-:W-:-:S07]  /*0310*/  MOV R6, 0x330 ;  /* 0x0000033000067802 */ /* 0x000fce0000000f00 */
[----:B------:R-:W-:Y:S05]  /*0320*/  CALL.REL.NOINC `($__internal_0_$__cuda_sm20_div_rn_f64_full) ;  /* 0x0000004c00c47944 */ /* 0x000fea0003c00000 */
[----:B------:R-:W-:Y:S01]  /*0330*/  IMAD.MOV.U32 R6, RZ, RZ, R14 ;  /* 0x000000ffff067224 */ /* 0x000fe200078e000e */
[----:B------:R-:W-:-:S07]  /*0340*/  MOV R7, R15 ;  /* 0x0000000f00077202 */ /* 0x000fce0000000f00 */
.L_x_0:
[----:B------:R-:W0:Y:S01]  /*0350*/  I2F.U32.RP R8, R0 ;  /* 0x0000000000087306 */ /* 0x000e220000209000 */
[----:B------:R-:W-:Y:S01]  /*0360*/  IMAD.MOV R9, RZ, RZ, -R0 ;  /* 0x000000ffff097224 */ /* 0x000fe200078e0a00 */
[----:B------:R-:W-:Y:S01]  /*0370*/  ISETP.NE.U32.AND P1, PT, R0, RZ, PT ;  /* 0x000000ff0000720c */ /* 0x000fe20003f25070 */
[----:B------:R-:W-:-:S05]  /*0380*/  IMAD.MOV.U32 R4, RZ, RZ, RZ ;  /* 0x000000ffff047224 */ /* 0x000fca00078e00ff */
[----:B------:R-:W1:Y:S08]  /*0390*/  F2I.U32.F64.CEIL R6, R6 ;  /* 0x0000000600067311 */ /* 0x000e700000309000 */
[----:B0-----:R-:W0:Y:S01]  /*03a0*/  MUFU.RCP R8, R8 ;  /* 0x0000000800087308 */ /* 0x001e220000001000 */
[----:B-1----:R-:W-:Y:S02]  /*03b0*/  VIADD R34, R6, 0xffffffff ;  /* 0xffffffff06227836 */ /* 0x002fe40000000000 */
[----:B0-----:R-:W-:-:S06]  /*03c0*/  VIADD R5, R8, 0xffffffe ;  /* 0x0ffffffe08057836 */ /* 0x001fcc0000000000 */
[----:B------:R-:W0:Y:S02]  /*03d0*/  F2I.FTZ.U32.TRUNC.NTZ R5, R5 ;  /* 0x0000000500057305 */ /* 0x000e24000021f000 */
[----:B0-----:R-:W-:-:S04]  /*03e0*/  IMAD R9, R9, R5, RZ ;  /* 0x0000000509097224 */ /* 0x001fc800078e02ff */
[----:B------:R-:W-:-:S04]  /*03f0*/  IMAD.HI.U32 R4, R5, R9, R4 ;  /* 0x0000000905047227 */ /* 0x000fc800078e0004 */
[----:B------:R-:W-:Y:S02]  /*0400*/  IMAD.MOV.U32 R5, RZ, RZ, RZ ;  /* 0x000000ffff057224 */ /* 0x000fe400078e00ff */
[----:B------:R-:W-:-:S04]  /*0410*/  IMAD.HI.U32 R4, R4, R3, RZ ;  /* 0x0000000304047227 */ /* 0x000fc800078e00ff */
[----:B------:R-:W-:-:S04]  /*0420*/  IMAD.MOV R4, RZ, RZ, -R4 ;  /* 0x000000ffff047224 */ /* 0x000fc800078e0a04 */
[----:B------:R-:W-:-:S05]  /*0430*/  IMAD R3, R0, R4, R3 ;  /* 0x0000000400037224 */ /* 0x000fca00078e0203 */
[----:B------:R-:W-:-:S13]  /*0440*/  ISETP.GE.U32.AND P0, PT, R3, R0, PT ;  /* 0x000000000300720c */ /* 0x000fda0003f06070 */
[----:B------:R-:W-:-:S05]  /*0450*/  @P0 IMAD.IADD R3, R3, 0x1, -R0 ;  /* 0x0000000103030824 */ /* 0x000fca00078e0a00 */
[----:B------:R-:W-:-:S13]  /*0460*/  ISETP.GE.U32.AND P0, PT, R3, R0, PT ;  /* 0x000000000300720c */ /* 0x000fda0003f06070 */
[----:B------:R-:W-:Y:S02]  /*0470*/  @P0 IADD3 R3, PT, PT, -R0, R3, RZ ;  /* 0x0000000300030210 */ /* 0x000fe40007ffe1ff */
[----:B------:R-:W-:Y:S02]  /*0480*/  @!P1 LOP3.LUT R3, RZ, R0, RZ, 0x33, !PT ;  /* 0x00000000ff039212 */ /* 0x000fe400078e33ff */
[----:B------:R-:W-:-:S03]  /*0490*/  MOV R0, 0x0 ;  /* 0x0000000000007802 */ /* 0x000fc60000000f00 */
[----:B------:R-:W-:Y:S01]  /*04a0*/  VIADD R3, R3, 0xffffffff ;  /* 0xffffffff03037836 */ /* 0x000fe20000000000 */
[----:B------:R0:W1:Y:S04]  /*04b0*/  LDC.64 R8, c[0x4][R0] ;  /* 0x0100000000087b82 */ /* 0x0000680000000a00 */
[----:B------:R-:W-:-:S13]  /*04c0*/  ISETP.GE.U32.AND P0, PT, R3, R2, PT ;  /* 0x000000020300720c */ /* 0x000fda0003f06070 */
[----:B------:R-:W-:-:S04]  /*04d0*/  @P0 IMAD.MOV R34, RZ, RZ, R6 ;  /* 0x000000ffff220224 */ /* 0x000fc800078e0206 */
[----:B0-----:R-:W-:-:S07]  /*04e0*/  IMAD.MOV.U32 R4, RZ, RZ, R34 ;  /* 0x000000ffff047224 */ /* 0x001fce00078e0022 */
[----:B------:R-:W-:-:S07]  /*04f0*/  LEPC R20, `(.L_x_1) ;  /* 0x000000001014794e */ /* 0x000fce0000000000 */
[----:B-1----:R-:W-:Y:S05]  /*0500*/  CALL.ABS.NOINC R8 ;  /* 0x0000000008007343 */ /* 0x002fea0003c00000 */
.L_x_1:
[----:B------:R-:W-:Y:S01]  /*0510*/  ISETP.NE.AND P0, PT, R2, RZ, PT ;  /* 0x000000ff0200720c */ /* 0x000fe20003f05270 */
[----:B------:R-:W-:Y:S01]  /*0520*/  BSSY.RECONVERGENT B0, `(.L_x_2) ;  /* 0x0000069000007945 */ /* 0x000fe20003800200 */
[----:B------:R-:W-:Y:S01]  /*0530*/  MOV R32, R4 ;  /* 0x0000000400207202 */ /* 0x000fe20000000f00 */
[----:B------:R-:W-:Y:S01]  /*0540*/  IMAD.MOV.U32 R33, RZ, RZ, R5 ;  /* 0x000000ffff217224 */ /* 0x000fe200078e0005 */
[----:B------:R-:W-:-:S09]  /*0550*/  CS2R R6, SRZ ;  /* 0x0000000000067805 */ /* 0x000fd2000001ff00 */
[----:B------:R-:W-:Y:S05]  /*0560*/  @!P0 BRA `(.L_x_3) ;  /* 0x0000000400908947 */ /* 0x000fea0003800000 */
[C---:B------:R-:W-:Y:S01]  /*0570*/  ISETP.GE.U32.AND P0, PT, R2.reuse, 0x10, PT ;  /* 0x000000100200780c */ /* 0x040fe20003f06070 */
[----:B------:R-:W-:Y:S01]  /*0580*/  BSSY.RECONVERGENT B1, `(.L_x_4) ;  /* 0x000002c000017945 */ /* 0x000fe20003800200 */
[----:B------:R-:W-:Y:S01]  /*0590*/  LOP3.LUT R23, R2, 0xf, RZ, 0xc0, !PT ;  /* 0x0000000f02177812 */ /* 0x000fe200078ec0ff */
[----:B------:R-:W-:Y:S02]  /*05a0*/  IMAD.MOV.U32 R0, RZ, RZ, RZ ;  /* 0x000000ffff007224 */ /* 0x000fe400078e00ff */
[----:B------:R-:W-:Y:S01]  /*05b0*/  IMAD.MOV.U32 R6, RZ, RZ, RZ ;  /* 0x000000ffff067224 */ /* 0x000fe200078e00ff */
[----:B------:R-:W-:-:S07]  /*05c0*/  ISETP.NE.AND P1, PT, R23, RZ, PT ;  /* 0x000000ff1700720c */ /* 0x000fce0003f25270 */
[----:B------:R-:W-:Y:S06]  /*05d0*/  @!P0 BRA `(.L_x_5) ;  /* 0x0000000000988947 */ /* 0x000fec0003800000 */
[----:B------:R-:W0:Y:S01]  /*05e0*/  LDCU.64 UR4, c[0x0][0x388] ;  /* 0x00007100ff0477ac */ /* 0x000e220008000a00 */
[----:B------:R-:W-:Y:S01]  /*05f0*/  LOP3.LUT R0, R2, 0xfffffff0, RZ, 0xc0, !PT ;  /* 0xfffffff002007812 */ /* 0x000fe200078ec0ff */
[----:B------:R-:W-:-:S04]  /*0600*/  IMAD.MOV.U32 R6, RZ, RZ, RZ ;  /* 0x000000ffff067224 */ /* 0x000fc800078e00ff */
[----:B------:R-:W-:Y:S01]  /*0610*/  IMAD.MOV R3, RZ, RZ, -R0 ;  /* 0x000000ffff037224 */ /* 0x000fe200078e0a00 */
[----:B0-----:R-:W-:-:S04]  /*0620*/  UIADD3 UR4, UP0, UPT, UR4, 0x20, URZ ;  /* 0x0000002004047890 */ /* 0x001fc8000ff1e0ff */
[----:B------:R-:W-:Y:S02]  /*0630*/  UIADD3.X UR5, UPT, UPT, URZ, UR5, URZ, UP0, !UPT ;  /* 0x00000005ff057290 */ /* 0x000fe400087fe4ff */
[----:B------:R-:W-:-:S04]  /*0640*/  MOV R8, UR4 ;  /* 0x0000000400087c02 */ /* 0x000fc80008000f00 */
[----:B------:R-:W-:-:S07]  /*0650*/  IMAD.U32 R5, RZ, RZ, UR5 ;  /* 0x00000005ff057e24 */ /* 0x000fce000f8e00ff */
.L_x_6:
[----:B------:R-:W-:-:S05]  /*0660*/  IMAD.MOV.U32 R4, RZ, RZ, R8 ;  /* 0x000000ffff047224 */ /* 0x000fca00078e0008 */
[----:B------:R-:W2:Y:S04]  /*0670*/  LDG.E R7, desc[UR36][R4.64+-0x20] ;  /* 0xffffe02404077981 */ /* 0x000ea8000c1e1900 */
[----:B------:R-:W2:Y:S04]  /*0680*/  LDG.E R8, desc[UR36][R4.64+-0x1c] ;  /* 0xffffe42404087981 */ /* 0x000ea8000c1e1900 */
[----:B------:R-:W3:Y:S04]  /*0690*/  LDG.E R10, desc[UR36][R4.64+-0x18] ;  /* 0xffffe824040a7981 */ /* 0x000ee8000c1e1900 */
[----:B------:R-:W3:Y:S04]  /*06a0*/  LDG.E R9, desc[UR36][R4.64+-0x14] ;  /* 0xffffec2404097981 */ /* 0x000ee8000c1e1900 */
[----:B------:R-:W4:Y:S04]  /*06b0*/  LDG.E R12, desc[UR36][R4.64+-0x10] ;  /* 0xfffff024040c7981 */ /* 0x000f28000c1e1900 */
[----:B------:R-:W4:Y:S04]  /*06c0*/  LDG.E R11, desc[UR36][R4.64+-0xc] ;  /* 0xfffff424040b7981 */ /* 0x000f28000c1e1900 */
[----:B------:R-:W5:Y:S04]  /*06d0*/  LDG.E R14, desc[UR36][R4.64+-0x8] ;  /* 0xfffff824040e7981 */ /* 0x000f68000c1e1900 */
        /* <DEDUP_REMOVED lines=8> */
[----:B------:R0:W5:Y:S01]  /*0760*/  LDG.E R21, desc[UR36][R4.64+0x1c] ;  /* 0x00001c2404157981 */ /* 0x000162000c1e1900 */
[----:B------:R-:W-:-:S05]  /*0770*/  VIADD R3, R3, 0x10 ;  /* 0x0000001003037836 */ /* 0x000fca0000000000 */
[----:B------:R-:W-:Y:S02]  /*0780*/  ISETP.NE.AND P0, PT, R3, RZ, PT ;  /* 0x000000ff0300720c */ /* 0x000fe40003f05270 */
[----:B--2---:R-:W-:Y:S02]  /*0790*/  IADD3 R7, PT, PT, R8, R7, R6 ;  /* 0x0000000708077210 */ /* 0x004fe40007ffe006 */
[----:B------:R-:W-:-:S05]  /*07a0*/  IADD3 R8, P2, PT, R4, 0x40, RZ ;  /* 0x0000004004087810 */ /* 0x000fca0007f5e0ff */
[----:B0-----:R-:W-:Y:S01]  /*07b0*/  IMAD.X R5, RZ, RZ, R5, P2 ;  /* 0x000000ffff057224 */ /* 0x001fe200010e0605 */
[----:B---3--:R-:W-:-:S04]  /*07c0*/  IADD3 R7, PT, PT, R9, R10, R7 ;  /* 0x0000000a09077210 */ /* 0x008fc80007ffe007 */
[----:B----4-:R-:W-:-:S04]  /*07d0*/  IADD3 R7, PT, PT, R11, R12, R7 ;  /* 0x0000000c0b077210 */ /* 0x010fc80007ffe007 */
[----:B-----5:R-:W-:-:S04]  /*07e0*/  IADD3 R7, PT, PT, R13, R14, R7 ;  /* 0x0000000e0d077210 */ /* 0x020fc80007ffe007 */
[----:B------:R-:W-:-:S04]  /*07f0*/  IADD3 R7, PT, PT, R15, R16, R7 ;  /* 0x000000100f077210 */ /* 0x000fc80007ffe007 */
[----:B------:R-:W-:-:S04]  /*0800*/  IADD3 R7, PT, PT, R17, R18, R7 ;  /* 0x0000001211077210 */ /* 0x000fc80007ffe007 */
[----:B------:R-:W-:-:S04]  /*0810*/  IADD3 R7, PT, PT, R19, R20, R7 ;  /* 0x0000001413077210 */ /* 0x000fc80007ffe007 */
[----:B------:R-:W-:Y:S01]  /*0820*/  IADD3 R6, PT, PT, R21, R22, R7 ;  /* 0x0000001615067210 */ /* 0x000fe20007ffe007 */
[----:B------:R-:W-:Y:S06]  /*0830*/  @P0 BRA `(.L_x_6) ;  /* 0xfffffffc00880947 */ /* 0x000fec000383ffff */
.L_x_5:
[----:B------:R-:W-:Y:S05]  /*0840*/  BSYNC.RECONVERGENT B1 ;  /* 0x0000000000017941 */ /* 0x000fea0003800200 */
.L_x_4:
[----:B------:R-:W-:Y:S04]  /*0850*/  BSSY.RECONVERGENT B1, `(.L_x_7) ;  /* 0x0000034000017945 */ /* 0x000fe80003800200 */
[----:B------:R-:W-:Y:S05]  /*0860*/  @!P1 BRA `(.L_x_8) ;  /* 0x0000000000c89947 */ /* 0x000fea0003800000 */
[----:B------:R-:W-:Y:S01]  /*0870*/  ISETP.GE.U32.AND P0, PT, R23, 0x8, PT ;  /* 0x000000081700780c */ /* 0x000fe20003f06070 */
[----:B------:R-:W-:Y:S01]  /*0880*/  BSSY.RECONVERGENT B2, `(.L_x_9) ;  /* 0x0000013000027945 */ /* 0x000fe20003800200 */
[----:B------:R-:W-:-:S04]  /*0890*/  LOP3.LUT R14, R2, 0x7, RZ, 0xc0, !PT ;  /* 0x00000007020e7812 */ /* 0x000fc800078ec0ff */
[----:B------:R-:W-:-:S07]  /*08a0*/  ISETP.NE.AND P1, PT, R14, RZ, PT ;  /* 0x000000ff0e00720c */ /* 0x000fce0003f25270 */
[----:B------:R-:W-:Y:S06]  /*08b0*/  @!P0 BRA `(.L_x_10) ;  /* 0x00000000003c8947 */ /* 0x000fec0003800000 */
[----:B------:R-:W0:Y:S02]  /*08c0*/  LDC.64 R4, c[0x0][0x388] ;  /* 0x0000e200ff047b82 */ /* 0x000e240000000a00 */
[----:B0-----:R-:W-:-:S05]  /*08d0*/  IMAD.WIDE.U32 R4, R0, 0x4, R4 ;  /* 0x0000000400047825 */ /* 0x001fca00078e0004 */
[----:B------:R-:W2:Y:S04]  /*08e0*/  LDG.E R3, desc[UR36][R4.64] ;  /* 0x0000002404037981 */ /* 0x000ea8000c1e1900 */
[----:B------:R-:W2:Y:S04]  /*08f0*/  LDG.E R7, desc[UR36][R4.64+0x4] ;  /* 0x0000042404077981 */ /* 0x000ea8000c1e1900 */
[----:B------:R-:W3:Y:S04]  /*0900*/  LDG.E R8, desc[UR36][R4.64+0x8] ;  /* 0x0000082404087981 */ /* 0x000ee8000c1e1900 */
[----:B------:R-:W3:Y:S04]  /*0910*/  LDG.E R9, desc[UR36][R4.64+0xc] ;  /* 0x00000c2404097981 */ /* 0x000ee8000c1e1900 */
[----:B------:R-:W4:Y:S04]  /*0920*/  LDG.E R10, desc[UR36][R4.64+0x10] ;  /* 0x00001024040a7981 */ /* 0x000f28000c1e1900 */
[----:B------:R-:W4:Y:S04]  /*0930*/  LDG.E R11, desc[UR36][R4.64+0x14] ;  /* 0x00001424040b7981 */ /* 0x000f28000c1e1900 */
[----:B------:R-:W5:Y:S04]  /*0940*/  LDG.E R12, desc[UR36][R4.64+0x18] ;  /* 0x00001824040c7981 */ /* 0x000f68000c1e1900 */
[----:B------:R-:W5:Y:S01]  /*0950*/  LDG.E R13, desc[UR36][R4.64+0x1c] ;  /* 0x00001c24040d7981 */ /* 0x000f62000c1e1900 */
[----:B------:R-:W-:Y:S01]  /*0960*/  VIADD R0, R0, 0x8 ;  /* 0x0000000800007836 */ /* 0x000fe20000000000 */
[----:B--2---:R-:W-:-:S04]  /*0970*/  IADD3 R3, PT, PT, R7, R3, R6 ;  /* 0x0000000307037210 */ /* 0x004fc80007ffe006 */
[----:B---3--:R-:W-:-:S04]  /*0980*/  IADD3 R3, PT, PT, R9, R8, R3 ;  /* 0x0000000809037210 */ /* 0x008fc80007ffe003 */
[----:B----4-:R-:W-:-:S04]  /*0990*/  IADD3 R3, PT, PT, R11, R10, R3 ;  /* 0x0000000a0b037210 */ /* 0x010fc80007ffe003 */
[----:B-----5:R-:W-:-:S07]  /*09a0*/  IADD3 R6, PT, PT, R13, R12, R3 ;  /* 0x0000000c0d067210 */ /* 0x020fce0007ffe003 */
.L_x_10:
[----:B------:R-:W-:Y:S05]  /*09b0*/  BSYNC.RECONVERGENT B2 ;  /* 0x0000000000027941 */ /* 0x000fea0003800200 */
.L_x_9:
        /* <DEDUP_REMOVED lines=11> */
[----:B------:R-:W3:Y:S01]  /*0a70*/  LDG.E R10, desc[UR36][R4.64+0xc] ;  /* 0x00000c24040a7981 */ /* 0x000ee2000c1e1900 */
[----:B------:R-:W-:-:S02]  /*0a80*/  IADD3 R0, PT, PT, R0, 0x4, RZ ;  /* 0x0000000400007810 */ /* 0x000fc40007ffe0ff */
[----:B--2---:R-:W-:-:S04]  /*0a90*/  IADD3 R6, PT, PT, R8, R7, R6 ;  /* 0x0000000708067210 */ /* 0x004fc80007ffe006 */
[----:B---3--:R-:W-:-:S07]  /*0aa0*/  IADD3 R6, PT, PT, R10, R9, R6 ;  /* 0x000000090a067210 */ /* 0x008fce0007ffe006 */
.L_x_12:
[----:B------:R-:W-:Y:S05]  /*0ab0*/  BSYNC.RECONVERGENT B2 ;  /* 0x0000000000027941 */ /* 0x000fea0003800200 */
.L_x_11:
[----:B------:R-:W-:Y:S05]  /*0ac0*/  @!P1 BRA `(.L_x_8) ;  /* 0x0000000000309947 */ /* 0x000fea0003800000 */
[----:B------:R-:W0:Y:S01]  /*0ad0*/  LDC.64 R4, c[0x0][0x388] ;  /* 0x0000e200ff047b82 */ /* 0x000e220000000a00 */
[----:B------:R-:W-:Y:S02]  /*0ae0*/  IMAD.MOV R3, RZ, RZ, -R3 ;  /* 0x000000ffff037224 */ /* 0x000fe400078e0a03 */
[----:B0-----:R-:W-:-:S04]  /*0af0*/  IMAD.WIDE.U32 R4, R0, 0x4, R4 ;  /* 0x0000000400047825 */ /* 0x001fc800078e0004 */
[----:B------:R-:W-:-:S07]  /*0b00*/  IMAD.MOV.U32 R7, RZ, RZ, R5 ;  /* 0x000000ffff077224 */ /* 0x000fce00078e0005 */
.L_x_13:
[----:B------:R-:W-:-:S06]  /*0b10*/  IMAD.MOV.U32 R5, RZ, RZ, R7 ;  /* 0x000000ffff057224 */ /* 0x000fcc00078e0007 */
[----:B------:R0:W2:Y:S01]  /*0b20*/  LDG.E R5, desc[UR36][R4.64] ;  /* 0x0000002404057981 */ /* 0x0000a2000c1e1900 */
[----:B------:R-:W-:-:S05]  /*0b30*/  VIADD R3, R3, 0x1 ;  /* 0x0000000103037836 */ /* 0x000fca0000000000 */
[----:B------:R-:W-:Y:S02]  /*0b40*/  ISETP.NE.AND P0, PT, R3, RZ, PT ;  /* 0x000000ff0300720c */ /* 0x000fe40003f05270 */
[----:B0-----:R-:W-:-:S04]  /*0b50*/  IADD3 R4, P1, PT, R4, 0x4, RZ ;  /* 0x0000000404047810 */ /* 0x001fc80007f3e0ff */
[----:B------:R-:W-:Y:S01]  /*0b60*/  IADD3.X R7, PT, PT, RZ, R7, RZ, P1, !PT ;  /* 0x00000007ff077210 */ /* 0x000fe20000ffe4ff */
[----:B--2---:R-:W-:-:S06]  /*0b70*/  IMAD.IADD R6, R5, 0x1, R6 ;  /* 0x0000000105067824 */ /* 0x004fcc00078e0206 */
[----:B------:R-:W-:Y:S05]  /*0b80*/  @P0 BRA `(.L_x_13) ;  /* 0xfffffffc00e00947 */ /* 0x000fea000383ffff */
.L_x_8:
[----:B------:R-:W-:Y:S05]  /*0b90*/  BSYNC.RECONVERGENT B1 ;  /* 0x0000000000017941 */ /* 0x000fea0003800200 */
.L_x_7:
[----:B------:R-:W-:-:S07]  /*0ba0*/  IMAD.MOV.U32 R7, RZ, RZ, RZ ;  /* 0x000000ffff077224 */ /* 0x000fce00078e00ff */
.L_x_3:
[----:B------:R-:W-:Y:S05]  /*0bb0*/  BSYNC.RECONVERGENT B0 ;  /* 0x0000000000007941 */ /* 0x000fea0003800200 */
.L_x_2:
[----:B------:R-:W0:Y:S01]  /*0bc0*/  LDCU.64 UR4, c[0x0][0x380] ;  /* 0x00007000ff0477ac */ /* 0x000e220008000a00 */
[----:B------:R-:W-:Y:S01]  /*0bd0*/  BSSY.RECONVERGENT B6, `(.L_x_14) ;  /* 0x000010d000067945 */ /* 0x000fe20003800200 */
[----:B------:R-:W-:Y:S01]  /*0be0*/  IMAD.MOV.U32 R23, RZ, RZ, RZ ;  /* 0x000000ffff177224 */ /* 0x000fe200078e00ff */
[----:B0-----:R-:W-:-:S04]  /*0bf0*/  LEA R28, P0, R6, UR4, 0x2 ;  /* 0x00000004061c7c11 */ /* 0x001fc8000f8010ff */
[----:B------:R-:W-:-:S09]  /*0c00*/  LEA.HI.X R29, R6, UR5, R7, 0x2, P0 ;  /* 0x00000005061d7c11 */ /* 0x000fd200080f1407 */
.L_x_39:
[----:B------:R-:W-:Y:S01]  /*0c10*/  MOV R22, 0x0 ;  /* 0x0000000000167802 */ /* 0x000fe20000000f00 */
[----:B-1----:R-:W-:Y:S02]  /*0c20*/  IMAD.MOV.U32 R4, RZ, RZ, 0x1 ;  /* 0x00000001ff047424 */ /* 0x002fe400078e00ff */
[----:B------:R-:W-:Y:S01]  /*0c30*/  IMAD.MOV.U32 R5, RZ, RZ, RZ ;  /* 0x000000ffff057224 */ /* 0x000fe200078e00ff */
[----:B------:R0:W1:Y:S06]  /*0c40*/  LDC.64 R6, c[0x4][R22] ;  /* 0x0100000016067b82 */ /* 0x00006c0000000a00 */
[----:B------:R-:W-:-:S07]  /*0c50*/  LEPC R20, `(.L_x_15) ;  /* 0x000000001014794e */ /* 0x000fce0000000000 */
[----:B01----:R-:W-:Y:S05]  /*0c60*/  CALL.ABS.NOINC R6 ;  /* 0x0000000006007343 */ /* 0x003fea0003c00000 */
.L_x_15:
[----:B------:R-:W-:Y:S01]  /*0c70*/  MOV R18, R4 ;  /* 0x0000000400127202 */ /* 0x000fe20000000f00 */
[----:B------:R-:W-:Y:S01]  /*0c80*/  IMAD.MOV.U32 R19, RZ, RZ, R5 ;  /* 0x000000ffff137224 */ /* 0x000fe200078e0005 */
[----:B------:R0:W1:Y:S01]  /*0c90*/  LDC.64 R6, c[0x4][R22] ;  /* 0x0100000016067b82 */ /* 0x0000620000000a00 */
[----:B------:R-:W-:Y:S02]  /*0ca0*/  IMAD.MOV.U32 R4, RZ, RZ, 0x18 ;  /* 0x00000018ff047424 */ /* 0x000fe400078e00ff */
[----:B------:R-:W-:Y:S01]  /*0cb0*/  IMAD.MOV.U32 R5, RZ, RZ, RZ ;  /* 0x000000ffff057224 */ /* 0x000fe200078e00ff */
[----:B------:R0:W-:Y:S06]  /*0cc0*/  ST.E.U8 desc[UR36][R18.64], R23 ;  /* 0x0000001712007985 */ /* 0x0001ec000c101124 */
[----:B------:R-:W-:-:S07]  /*0cd0*/  LEPC R20, `(.L_x_16) ;  /* 0x000000001014794e */ /* 0x000fce0000000000 */
[----:B01----:R-:W-:Y:S05]  /*0ce0*/  CALL.ABS.NOINC R6 ;  /* 0x0000000006007343 */ /* 0x003fea0003c00000 */
.L_x_16:
[----:B------:R0:W1:Y:S01]  /*0cf0*/  LDC.64 R6, c[0x4][R22] ;  /* 0x0100000016067b82 */ /* 0x0000620000000a00 */
[----:B------:R-:W-:Y:S01]  /*0d00*/  IMAD.MOV.U32 R16, RZ, RZ, R4 ;  /* 0x000000ffff107224 */ /* 0x000fe200078e0004 */
[----:B------:R-:W-:Y:S01]  /*0d10*/  MOV R17, R5 ;  /* 0x0000000500117202 */ /* 0x000fe20000000f00 */
[----:B------:R-:W-:Y:S02]  /*0d20*/  IMAD.MOV.U32 R4, RZ, RZ, 0x1 ;  /* 0x00000001ff047424 */ /* 0x000fe400078e00ff */
[----:B------:R-:W-:-:S07]  /*0d30*/  IMAD.MOV.U32 R5, RZ, RZ, RZ ;  /* 0x000000ffff057224 */ /* 0x000fce00078e00ff */
[----:B------:R-:W-:-:S07]  /*0d40*/  LEPC R20, `(.L_x_17) ;  /* 0x000000001014794e */ /* 0x000fce0000000000 */
[----:B01----:R-:W-:Y:S05]  /*0d50*/  CALL.ABS.NOINC R6 ;  /* 0x0000000006007343 */ /* 0x003fea0003c00000 */
.L_x_17:
[----:B------:R-:W2:Y:S01]  /*0d60*/  LD.E.U8 R0, desc[UR36][R18.64] ;  /* 0x0000002412007980 */ /* 0x000ea2000c101100 */
[----:B------:R-:W0:Y:S01]  /*0d70*/  LDC.64 R6, c[0x4][0x18] ;  /* 0x01000600ff067b82 */ /* 0x000e220000000a00 */
[----:B------:R-:W-:Y:S01]  /*0d80*/  IMAD.MOV.U32 R10, RZ, RZ, R4 ;  /* 0x000000ffff0a7224 */ /* 0x000fe200078e0004 */
[----:B------:R-:W-:Y:S01]  /*0d90*/  MOV R11, R5 ;  /* 0x00000005000b7202 */ /* 0x000fe20000000f00 */
[----:B------:R-:W-:-:S04]  /*0da0*/  IMAD.MOV.U32 R3, RZ, RZ, 0x1 ;  /* 0x00000001ff037424 */ /* 0x000fc800078e00ff */
[----:B--2---:R1:W-:Y:S04]  /*0db0*/  ST.E.U8 desc[UR36][R10.64], R0 ;  /* 0x000000000a007985 */ /* 0x0043e8000c101124 */
[----:B------:R1:W-:Y:S04]  /*0dc0*/  ST.E.64 desc[UR36][R16.64], R10 ;  /* 0x0000000a10007985 */ /* 0x0003e8000c101b24 */
[----:B------:R1:W-:Y:S04]  /*0dd0*/  ST.E.U16 desc[UR36][R16.64+0x8], R3 ;  /* 0x0000080310007985 */ /* 0x0003e8000c101524 */
[----:B------:R1:W-:Y:S04]  /*0de0*/  ST.E desc[UR36][R16.64+0xc], R23 ;  /* 0x00000c1710007985 */ /* 0x0003e8000c101924 */
[----:B0-----:R-:W2:Y:S01]  /*0df0*/  LDG.E.64 R8, desc[UR36][R6.64] ;  /* 0x0000002406087981 */ /* 0x001ea2000c1e1b00 */
[----:B------:R1:W0:Y:S01]  /*0e00*/  LDC.64 R12, c[0x4][R22] ;  /* 0x01000000160c7b82 */ /* 0x0002220000000a00 */
[----:B------:R-:W-:-:S02]  /*0e10*/  VIADD R25, R23, 0x1 ;  /* 0x0000000117197836 */ /* 0x000fc40000000000 */
[----:B------:R-:W-:Y:S02]  /*0e20*/  IMAD.MOV.U32 R4, RZ, RZ, 0x1 ;  /* 0x00000001ff047424 */ /* 0x000fe400078e00ff */
[----:B------:R-:W-:Y:S01]  /*0e30*/  IMAD.MOV.U32 R5, RZ, RZ, RZ ;  /* 0x000000ffff057224 */ /* 0x000fe200078e00ff */
[----:B--2---:R1:W-:Y:S04]  /*0e40*/  ST.E.64 desc[UR36][R16.64+0x10], R8 ;  /* 0x0000100810007985 */ /* 0x0043e8000c101b24 */
[----:B0-----:R1:W-:Y:S02]  /*0e50*/  STG.E.64 desc[UR36][R6.64], R16 ;  /* 0x0000001006007986 */ /* 0x0013e4000c101b24 */
[----:B------:R-:W-:-:S07]  /*0e60*/  LEPC R20, `(.L_x_18) ;  /* 0x000000001014794e */ /* 0x000fce0000000000 */
[----:B-1----:R-:W-:Y:S05]  /*0e70*/  CALL.ABS.NOINC R12 ;  /* 0x000000000c007343 */ /* 0x002fea0003c00000 */
.L_x_18:
[----:B------:R-:W-:Y:S01]  /*0e80*/  IMAD.MOV.U32 R18, RZ, RZ, R4 ;  /* 0x000000ffff127224 */ /* 0x000fe200078e0004 */
[----:B------:R-:W-:Y:S01]  /*0e90*/  MOV R19, R5 ;  /* 0x0000000500137202 */ /* 0x000fe20000000f00 */
[----:B------:R0:W1:Y:S01]  /*0ea0*/  LDC.64 R6, c[0x4][R22] ;  /* 0x0100000016067b82 */ /* 0x0000620000000a00 */
[----:B------:R-:W-:Y:S02]  /*0eb0*/  IMAD.MOV.U32 R4, RZ, RZ, 0x18 ;  /* 0x00000018ff047424 */ /* 0x000fe400078e00ff */
[----:B------:R-:W-:Y:S01]  /*0ec0*/  IMAD.MOV.U32 R5, RZ, RZ, RZ ;  /* 0x000000ffff057224 */ /* 0x000fe200078e00ff */
[----:B------:R0:W-:Y:S06]  /*0ed0*/  ST.E.U8 desc[UR36][R18.64], R25 ;  /* 0x0000001912007985 */ /* 0x0001ec000c101124 */
[----:B------:R-:W-:-:S07]  /*0ee0*/  LEPC R20, `(.L_x_19) ;  /* 0x000000001014794e */ /* 0x000fce0000000000 */
[----:B01----:R-:W-:Y:S05]  /*0ef0*/  CALL.ABS.NOINC R6 ;  /* 0x0000000006007343 */ /* 0x003fea0003c00000 */
.L_x_19:
[----:B------:R0:W1:Y:S01]  /*0f00*/  LDC.64 R6, c[0x4][R22] ;  /* 0x0100000016067b82 */ /* 0x0000620000000a00 */
[----:B------:R-:W-:Y:S02]  /*0f10*/  IMAD.MOV.U32 R16, RZ, RZ, R4 ;  /* 0x000000ffff107224 */ /* 0x000fe400078e0004 */
[----:B------:R-:W-:Y:S02]  /*0f20*/  HFMA2 R4, -RZ, RZ, 0, 5.9604644775390625e-08 ;  /* 0x00000001ff047431 */ /* 0x000fe400000001ff */
[----:B------:R-:W-:Y:S02]  /*0f30*/  IMAD.MOV.U32 R17, RZ, RZ, R5 ;  /* 0x000000ffff117224 */ /* 0x000fe400078e0005 */
[----:B------:R-:W-:-:S07]  /*0f40*/  IMAD.MOV.U32 R5, RZ, RZ, RZ ;  /* 0x000000ffff057224 */ /* 0x000fce00078e00ff */
[----:B------:R-:W-:-:S07]  /*0f50*/  LEPC R20, `(.L_x_20) ;  /* 0x000000001014794e */ /* 0x000fce0000000000 */
[----:B01----:R-:W-:Y:S05]  /*0f60*/  CALL.ABS.NOINC R6 ;  /* 0x0000000006007343 */ /* 0x003fea0003c00000 */
.L_x_20:
[----:B------:R-:W2:Y:S01]  /*0f70*/  LD.E.U8 R0, desc[UR36][R18.64] ;  /* 0x0000002412007980 */ /* 0x000ea2000c101100 */
[----:B------:R-:W0:Y:S01]  /*0f80*/  LDC.64 R10, c[0x4][0x18] ;  /* 0x01000600ff0a7b82 */ /* 0x000e220000000a00 */
[----:B------:R-:W-:Y:S02]  /*0f90*/  IMAD.MOV.U32 R8, RZ, RZ, R4 ;  /* 0x000000ffff087224 */ /* 0x000fe400078e0004 */
[----:B------:R-:W-:Y:S02]  /*0fa0*/  IMAD.MOV.U32 R9, RZ, RZ, R5 ;  /* 0x000000ffff097224 */ /* 0x000fe400078e0005 */
[----:B------:R-:W-:-:S03]  /*0fb0*/  IMAD.MOV.U32 R3, RZ, RZ, 0x1 ;  /* 0x00000001ff037424 */ /* 0x000fc600078e00ff */
[----:B--2---:R1:W-:Y:S04]  /*0fc0*/  ST.E.U8 desc[UR36][R8.64], R0 ;  /* 0x0000000008007985 */ /* 0x0043e8000c101124 */
[----:B------:R1:W-:Y:S04]  /*0fd0*/  ST.E.64 desc[UR36][R16.64], R8 ;  /* 0x0000000810007985 */ /* 0x0003e8000c101b24 */
[----:B------:R1:W-:Y:S04]  /*0fe0*/  ST.E desc[UR36][R16.64+0xc], R25 ;  /* 0x00000c1910007985 */ /* 0x0003e8000c101924 */
[----:B------:R1:W-:Y:S04]  /*0ff0*/  ST.E.U16 desc[UR36][R16.64+0x8], R3 ;  /* 0x0000080310007985 */ /* 0x0003e8000c101524 */
[----:B0-----:R-:W2:Y:S01]  /*1000*/  LDG.E.64 R6, desc[UR36][R10.64] ;  /* 0x000000240a067981 */ /* 0x001ea2000c1e1b00 */
[----:B------:R1:W0:Y:S01]  /*1010*/  LDC.64 R12, c[0x4][R22] ;  /* 0x01000000160c7b82 */ /* 0x0002220000000a00 */
[----:B------:R-:W-:Y:S01]  /*1020*/  IADD3 R31, PT, PT, R23, 0x2, RZ ;  /* 0x00000002171f7810 */ /* 0x000fe20007ffe0ff */
[----:B------:R-:W-:-:S02]  /*1030*/  IMAD.MOV.U32 R4, RZ, RZ, 0x1 ;  /* 0x00000001ff047424 */ /* 0x000fc400078e00ff */
[----:B------:R-:W-:Y:S01]  /*1040*/  IMAD.MOV.U32 R5, RZ, RZ, RZ ;  /* 0x000000ffff057224 */ /* 0x000fe200078e00ff */
[----:B--2---:R1:W-:Y:S04]  /*1050*/  ST.E.64 desc[UR36][R16.64+0x10], R6 ;  /* 0x0000100610007985 */ /* 0x0043e8000c101b24 */
[----:B0-----:R1:W-:Y:S02]  /*1060*/  STG.E.64 desc[UR36][R10.64], R16 ;  /* 0x000000100a007986 */ /* 0x0013e4000c101b24 */
[----:B------:R-:W-:-:S07]  /*1070*/  LEPC R20, `(.L_x_21) ;  /* 0x000000001014794e */ /* 0x000fce0000000000 */
[----:B-1----:R-:W-:Y:S05]  /*1080*/  CALL.ABS.NOINC R12 ;  /* 0x000000000c007343 */ /* 0x002fea0003c00000 */
.L_x_21:
[----:B------:R-:W-:Y:S01]  /*1090*/  IMAD.MOV.U32 R18, RZ, RZ, R4 ;  /* 0x000000ffff127224 */ /* 0x000fe200078e0004 */
[----:B------:R0:W1:Y:S01]  /*10a0*/  LDC.64 R6, c[0x4][R22] ;  /* 0x0100000016067b82 */ /* 0x0000620000000a00 */
[----:B------:R-:W-:Y:S02]  /*10b0*/  IMAD.MOV.U32 R19, RZ, RZ, R5 ;  /* 0x000000ffff137224 */ /* 0x000fe400078e0005 */
[----:B------:R-:W-:Y:S02]  /*10c0*/  HFMA2 R4, -RZ, RZ, 0, 1.430511474609375e-06 ;  /* 0x00000018ff047431 */ /* 0x000fe400000001ff */
[----:B------:R-:W-:Y:S01]  /*10d0*/  IMAD.MOV.U32 R5, RZ, RZ, RZ ;  /* 0x000000ffff057224 */ /* 0x000fe200078e00ff */
[----:B------:R0:W-:Y:S06]  /*10e0*/  ST.E.U8 desc[UR36][R18.64], R31 ;  /* 0x0000001f12007985 */ /* 0x0001ec000c101124 */
[----:B------:R-:W-:-:S07]  /*10f0*/  LEPC R20, `(.L_x_22) ;  /* 0x000000001014794e */ /* 0x000fce0000000000 */
[----:B01----:R-:W-:Y:S05]  /*1100*/  CALL.ABS.NOINC R6 ;  /* 0x0000000006007343 */ /* 0x003fea0003c00000 */
.L_x_22:
[----:B------:R0:W1:Y:S01]  /*1110*/  LDC.64 R6, c[0x4][R22] ;  /* 0x0100000016067b82 */ /* 0x0000620000000a00 */
[----:B------:R-:W-:Y:S02]  /*1120*/  IMAD.MOV.U32 R17, RZ, RZ, R5 ;  /* 0x000000ffff117224 */ /* 0x000fe400078e0005 */
[----:B------:R-:W-:Y:S02]  /*1130*/  HFMA2 R5, -RZ, RZ, 0, 0 ;  /* 0x00000000ff057431 */ /* 0x000fe400000001ff */
[----:B------:R-:W-:Y:S02]  /*1140*/  IMAD.MOV.U32 R16, RZ, RZ, R4 ;  /* 0x000000ffff107224 */ /* 0x000fe400078e0004 */
[----:B------:R-:W-:-:S07]  /*1150*/  IMAD.MOV.U32 R4, RZ, RZ, 0x1 ;  /* 0x00000001ff047424 */ /* 0x000fce00078e00ff */
[----:B------:R-:W-:-:S07]  /*1160*/  LEPC R20, `(.L_x_23) ;  /* 0x000000001014794e */ /* 0x000fce0000000000 */
[----:B01----:R-:W-:Y:S05]  /*1170*/  CALL.ABS.NOINC R6 ;  /* 0x0000000006007343 */ /* 0x003fea0003c00000 */
.L_x_23:
        /* <DEDUP_REMOVED lines=11> */
[----:B------:R-:W-:-:S02]  /*1230*/  HFMA2 R4, -RZ, RZ, 0, 5.9604644775390625e-08 ;  /* 0x00000001ff047431 */ /* 0x000fc400000001ff */
[----:B------:R-:W-:Y:S02]  /*1240*/  VIADD R25, R23, 0x3 ;  /* 0x0000000317197836 */ /* 0x000fe40000000000 */
[----:B------:R-:W-:Y:S01]  /*1250*/  IMAD.MOV.U32 R5, RZ, RZ, RZ ;  /* 0x000000ffff057224 */ /* 0x000fe200078e00ff */
[----:B--2---:R1:W-:Y:S04]  /*1260*/  ST.E.64 desc[UR36][R16.64+0x10], R6 ;  /* 0x0000100610007985 */ /* 0x0043e8000c101b24 */
[----:B0-----:R1:W-:Y:S02]  /*1270*/  STG.E.64 desc[UR36][R10.64], R16 ;  /* 0x000000100a007986 */ /* 0x0013e4000c101b24 */
[----:B------:R-:W-:-:S07]  /*1280*/  LEPC R20, `(.L_x_24) ;  /* 0x000000001014794e */ /* 0x000fce0000000000 */
[----:B-1----:R-:W-:Y:S05]  /*1290*/  CALL.ABS.NOINC R12 ;  /* 0x000000000c007343 */ /* 0x002fea0003c00000 */
.L_x_24:
[----:B------:R-:W-:Y:S01]  /*12a0*/  IMAD.MOV.U32 R18, RZ, RZ, R4 ;  /* 0x000000ffff127224 */ /* 0x000fe200078e0004 */
[----:B------:R0:W1:Y:S01]  /*12b0*/  LDC.64 R6, c[0x4][R22] ;  /* 0x0100000016067b82 */ /* 0x0000620000000a00 */
[----:B------:R-:W-:Y:S02]  /*12c0*/  IMAD.MOV.U32 R19, RZ, RZ, R5 ;  /* 0x000000ffff137224 */ /* 0x000fe400078e0005 */
[----:B------:R-:W-:Y:S02]  /*12d0*/  HFMA2 R5, -RZ, RZ, 0, 0 ;  /* 0x00000000ff057431 */ /* 0x000fe400000001ff */
[----:B------:R-:W-:Y:S01]  /*12e0*/  IMAD.MOV.U32 R4, RZ, RZ, 0x18 ;  /* 0x00000018ff047424 */ /* 0x000fe200078e00ff */
[----:B------:R0:W-:Y:S06]  /*12f0*/  ST.E.U8 desc[UR36][R18.64], R25 ;  /* 0x0000001912007985 */ /* 0x0001ec000c101124 */
[----:B------:R-:W-:-:S07]  /*1300*/  LEPC R20, `(.L_x_25) ;  /* 0x000000001014794e */ /* 0x000fce0000000000 */
[----:B01----:R-:W-:Y:S05]  /*1310*/  CALL.ABS.NOINC R6 ;  /* 0x0000000006007343 */ /* 0x003fea0003c00000 */
.L_x_25:
[----:B------:R0:W1:Y:S01]  /*1320*/  LDC.64 R6, c[0x4][R22] ;  /* 0x0100000016067b82 */ /* 0x0000620000000a00 */
[----:B------:R-:W-:Y:S02]  /*1330*/  IMAD.MOV.U32 R16, RZ, RZ, R4 ;  /* 0x000000ffff107224 */ /* 0x000fe400078e0004 */
[----:B------:R-:W-:Y:S02]  /*1340*/  IMAD.MOV.U32 R17, RZ, RZ, R5 ;  /* 0x000000ffff117224 */ /* 0x000fe400078e0005 */
[----:B------:R-:W-:Y:S02]  /*1350*/  IMAD.MOV.U32 R4, RZ, RZ, 0x1 ;  /* 0x00000001ff047424 */ /* 0x000fe400078e00ff */
[----:B------:R-:W-:-:S07]  /*1360*/  IMAD.MOV.U32 R5, RZ, RZ, RZ ;  /* 0x000000ffff057224 */ /* 0x000fce00078e00ff */
[----:B------:R-:W-:-:S07]  /*1370*/  LEPC R20, `(.L_x_26) ;  /* 0x000000001014794e */ /* 0x000fce0000000000 */
[----:B01----:R-:W-:Y:S05]  /*1380*/  CALL.ABS.NOINC R6 ;  /* 0x0000000006007343 */ /* 0x003fea0003c00000 */
.L_x_26:
[----:B------:R-:W2:Y:S01]  /*1390*/  LD.E.U8 R0, desc[UR36][R18.64] ;  /* 0x0000002412007980 */ /* 0x000ea2000c101100 */
[----:B------:R-:W0:Y:S01]  /*13a0*/  LDC.64 R10, c[0x4][0x18] ;  /* 0x01000600ff0a7b82 */ /* 0x000e220000000a00 */
[----:B------:R-:W-:Y:S02]  /*13b0*/  HFMA2 R3, -RZ, RZ, 0, 5.9604644775390625e-08 ;  /* 0x00000001ff037431 */ /* 0x000fe400000001ff */
[----:B------:R-:W-:Y:S02]  /*13c0*/  IMAD.MOV.U32 R8, RZ, RZ, R4 ;  /* 0x000000ffff087224 */ /* 0x000fe400078e0004 */
[----:B------:R-:W-:-:S05]  /*13d0*/  IMAD.MOV.U32 R9, RZ, RZ, R5 ;  /* 0x000000ffff097224 */ /* 0x000fca00078e0005 */
[----:B--2---:R1:W-:Y:S04]  /*13e0*/  ST.E.U8 desc[UR36][R8.64], R0 ;  /* 0x0000000008007985 */ /* 0x0043e8000c101124 */
[----:B------:R1:W-:Y:S04]  /*13f0*/  ST.E.64 desc[UR36][R16.64], R8 ;  /* 0x0000000810007985 */ /* 0x0003e8000c101b24 */
[----:B------:R1:W-:Y:S04]  /*1400*/  ST.E desc[UR36][R16.64+0xc], R25 ;  /* 0x00000c1910007985 */ /* 0x0003e8000c101924 */
[----:B------:R1:W-:Y:S04]  /*1410*/  ST.E.U16 desc[UR36][R16.64+0x8], R3 ;  /* 0x0000080310007985 */ /* 0x0003e8000c101524 */
[----:B0-----:R-:W2:Y:S01]  /*1420*/  LDG.E.64 R6, desc[UR36][R10.64] ;  /* 0x000000240a067981 */ /* 0x001ea2000c1e1b00 */
[----:B------:R1:W0:Y:S01]  /*1430*/  LDC.64 R12, c[0x4][R22] ;  /* 0x01000000160c7b82 */ /* 0x0002220000000a00 */
[----:B------:R-:W-:-:S02]  /*1440*/  HFMA2 R5, -RZ, RZ, 0, 0 ;  /* 0x00000000ff057431 */ /* 0x000fc400000001ff */
[----:B------:R-:W-:Y:S02]  /*1450*/  VIADD R31, R23, 0x4 ;  /* 0x00000004171f7836 */ /* 0x000fe40000000000 */
[----:B------:R-:W-:Y:S01]  /*1460*/  IMAD.MOV.U32 R4, RZ, RZ, 0x1 ;  /* 0x00000001ff047424 */ /* 0x000fe200078e00ff */
[----:B--2---:R1:W-:Y:S04]  /*1470*/  ST.E.64 desc[UR36][R16.64+0x10], R6 ;  /* 0x0000100610007985 */ /* 0x0043e8000c101b24 */
[----:B0-----:R1:W-:Y:S02]  /*1480*/  STG.E.64 desc[UR36][R10.64], R16 ;  /* 0x000000100a007986 */ /* 0x0013e4000c101b24 */
[----:B------:R-:W-:-:S07]  /*1490*/  LEPC R20, `(.L_x_27) ;  /* 0x000000001014794e */ /* 0x000fce0000000000 */
[----:B-1----:R-:W-:Y:S05]  /*14a0*/  CALL.ABS.NOINC R12 ;  /* 0x000000000c007343 */ /* 0x002fea0003c00000 */
.L_x_27:
[----:B------:R-:W-:Y:S01]  /*14b0*/  IMAD.MOV.U32 R16, RZ, RZ, R4 ;  /* 0x000000ffff107224 */ /* 0x000fe200078e0004 */
[----:B------:R0:W1:Y:S01]  /*14c0*/  LDC.64 R6, c[0x4][R22] ;  /* 0x0100000016067b82 */ /* 0x0000620000000a00 */
[----:B------:R-:W-:Y:S02]  /*14d0*/  IMAD.MOV.U32 R17, RZ, RZ, R5 ;  /* 0x000000ffff117224 */ /* 0x000fe400078e0005 */
[----:B------:R-:W-:Y:S02]  /*14e0*/  IMAD.MOV.U32 R4, RZ, RZ, 0x18 ;  /* 0x00000018ff047424 */ /* 0x000fe400078e00ff */
[----:B------:R-:W-:Y:S01]  /*14f0*/  IMAD.MOV.U32 R5, RZ, RZ, RZ ;  /* 0x000000ffff057224 */ /* 0x000fe200078e00ff */
[----:B------:R0:W-:Y:S06]  /*1500*/  ST.E.U8 desc[UR36][R16.64], R31 ;  /* 0x0000001f10007985 */ /* 0x0001ec000c101124 */
[----:B------:R-:W-:-:S07]  /*1510*/  LEPC R20, `(.L_x_28) ;  /* 0x000000001014794e */ /* 0x000fce0000000000 */
[----:B01----:R-:W-:Y:S05]  /*1520*/  CALL.ABS.NOINC R6 ;  /* 0x0000000006007343 */ /* 0x003fea0003c00000 */
.L_x_28:
[----:B------:R0:W1:Y:S01]  /*1530*/  LDC.64 R6, c[0x4][R22] ;  /* 0x0100000016067b82 */ /* 0x0000620000000a00 */
[----:B------:R-:W-:Y:S01]  /*1540*/  MOV R18, R4 ;  /* 0x0000000400127202 */ /* 0x000fe20000000f00 */
[----:B------:R-:W-:Y:S02]  /*1550*/  IMAD.MOV.U32 R19, RZ, RZ, R5 ;  /* 0x000000ffff137224 */ /* 0x000fe400078e0005 */
[----:B------:R-:W-:Y:S02]  /*1560*/  IMAD.MOV.U32 R4, RZ, RZ, 0x1 ;  /* 0x00000001ff047424 */ /* 0x000fe400078e00ff */
[----:B------:R-:W-:-:S07]  /*1570*/  IMAD.MOV.U32 R5, RZ, RZ, RZ ;  /* 0x000000ffff057224 */ /* 0x000fce00078e00ff */
[----:B------:R-:W-:-:S07]  /*1580*/  LEPC R20, `(.L_x_29) ;  /* 0x000000001014794e */ /* 0x000fce0000000000 */
[----:B01----:R-:W-:Y:S05]  /*1590*/  CALL.ABS.NOINC R6 ;  /* 0x0000000006007343 */ /* 0x003fea0003c00000 */
.L_x_29:
[----:B------:R-:W2:Y:S01]  /*15a0*/  LD.E.U8 R0, desc[UR36][R16.64] ;  /* 0x0000002410007980 */ /* 0x000ea2000c101100 */
[----:B------:R-:W0:Y:S01]  /*15b0*/  LDC.64 R10, c[0x4][0x18] ;  /* 0x01000600ff0a7b82 */ /* 0x000e220000000a00 */
[----:B------:R-:W-:Y:S01]  /*15c0*/  MOV R8, R4 ;  /* 0x0000000400087202 */ /* 0x000fe20000000f00 */
        /* <DEDUP_REMOVED lines=15> */
.L_x_30:
        /* <DEDUP_REMOVED lines=8> */
.L_x_31:
[----:B------:R0:W1:Y:S01]  /*1740*/  LDC.64 R6, c[0x4][R22] ;  /* 0x0100000016067b82 */ /* 0x0000620000000a00 */
[----:B------:R-:W-:Y:S01]  /*1750*/  IMAD.MOV.U32 R18, RZ, RZ, R4 ;  /* 0x000000ffff127224 */ /* 0x000fe200078e0004 */
[----:B------:R-:W-:Y:S01]  /*1760*/  MOV R19, R5 ;  /* 0x0000000500137202 */ /* 0x000fe20000000f00 */
[----:B------:R-:W-:Y:S02]  /*1770*/  IMAD.MOV.U32 R4, RZ, RZ, 0x1 ;  /* 0x00000001ff047424 */ /* 0x000fe400078e00ff */
[----:B------:R-:W-:-:S07]  /*1780*/  IMAD.MOV.U32 R5, RZ, RZ, RZ ;  /* 0x000000ffff057224 */ /* 0x000fce00078e00ff */
[----:B------:R-:W-:-:S07]  /*1790*/  LEPC R20, `(.L_x_32) ;  /* 0x000000001014794e */ /* 0x000fce0000000000 */
[----:B01----:R-:W-:Y:S05]  /*17a0*/  CALL.ABS.NOINC R6 ;  /* 0x0000000006007343 */ /* 0x003fea0003c00000 */
.L_x_32:
[----:B------:R-:W2:Y:S01]  /*17b0*/  LD.E.U8 R0, desc[UR36][R16.64] ;  /* 0x0000002410007980 */ /* 0x000ea2000c101100 */
[----:B------:R-:W0:Y:S01]  /*17c0*/  LDC.64 R10, c[0x4][0x18] ;  /* 0x01000600ff0a7b82 */ /* 0x000e220000000a00 */
[----:B------:R-:W-:Y:S01]  /*17d0*/  IMAD.MOV.U32 R8, RZ, RZ, R4 ;  /* 0x000000ffff087224 */ /* 0x000fe200078e0004 */
[----:B------:R-:W-:Y:S01]  /*17e0*/  MOV R9, R5 ;  /* 0x0000000500097202 */ /* 0x000fe20000000f00 */
[----:B------:R-:W-:-:S04]  /*17f0*/  IMAD.MOV.U32 R3, RZ, RZ, 0x1 ;  /* 0x00000001ff037424 */ /* 0x000fc800078e00ff */
        /* <DEDUP_REMOVED lines=13> */
.L_x_33:
        /* <DEDUP_REMOVED lines=8> */
.L_x_34:
[----:B------:R0:W1:Y:S01]  /*1950*/  LDC.64 R6, c[0x4][R22] ;  /* 0x0100000016067b82 */ /* 0x0000620000000a00 */
[----:B------:R-:W-:Y:S02]  /*1960*/  IMAD.MOV.U32 R18, RZ, RZ, R4 ;  /* 0x000000ffff127224 */ /* 0x000fe400078e0004 */
[----:B------:R-:W-:Y:S02]  /*1970*/  HFMA2 R4, -RZ, RZ, 0, 5.9604644775390625e-08 ;  /* 0x00000001ff047431 */ /* 0x000fe400000001ff */
[----:B------:R-:W-:Y:S02]  /*1980*/  IMAD.MOV.U32 R19, RZ, RZ, R5 ;  /* 0x000000ffff137224 */ /* 0x000fe400078e0005 */
[----:B------:R-:W-:-:S07]  /*1990*/  IMAD.MOV.U32 R5, RZ, RZ, RZ ;  /* 0x000000ffff057224 */ /* 0x000fce00078e00ff */
[----:B------:R-:W-:-:S07]  /*19a0*/  LEPC R20, `(.L_x_35) ;  /* 0x000000001014794e */ /* 0x000fce0000000000 */
[----:B01----:R-:W-:Y:S05]  /*19b0*/  CALL.ABS.NOINC R6 ;  /* 0x0000000006007343 */ /* 0x003fea0003c00000 */
.L_x_35:
        /* <DEDUP_REMOVED lines=18> */
.L_x_36:
        /* <DEDUP_REMOVED lines=8> */
.L_x_37:
[----:B------:R0:W1:Y:S01]  /*1b60*/  LDC.64 R6, c[0x4][R22] ;  /* 0x0100000016067b82 */ /* 0x0000620000000a00 */
[----:B------:R-:W-:Y:S02]  /*1b70*/  IMAD.MOV.U32 R19, RZ, RZ, R5 ;  /* 0x000000ffff137224 */ /* 0x000fe400078e0005 */
[----:B------:R-:W-:Y:S02]  /*1b80*/  HFMA2 R5, -RZ, RZ, 0, 0 ;  /* 0x00000000ff057431 */ /* 0x000fe400000001ff */
[----:B------:R-:W-:Y:S02]  /*1b90*/  IMAD.MOV.U32 R18, RZ, RZ, R4 ;  /* 0x000000ffff127224 */ /* 0x000fe400078e0004 */
[----:B------:R-:W-:-:S07]  /*1ba0*/  IMAD.MOV.U32 R4, RZ, RZ, 0x1 ;  /* 0x00000001ff047424 */ /* 0x000fce00078e00ff */
[----:B------:R-:W-:-:S07]  /*1bb0*/  LEPC R20, `(.L_x_38) ;  /* 0x000000001014794e */ /* 0x000fce0000000000 */
[----:B01----:R-:W-:Y:S05]  /*1bc0*/  CALL.ABS.NOINC R6 ;  /* 0x0000000006007343 */ /* 0x003fea0003c00000 */
.L_x_38:
[----:B------:R-:W2:Y:S01]  /*1bd0*/  LD.E.U8 R3, desc[UR36][R16.64] ;  /* 0x0000002410037980 */ /* 0x000ea2000c101100 */
[----:B------:R-:W0:Y:S01]  /*1be0*/  LDC.64 R8, c[0x4][0x18] ;  /* 0x01000600ff087b82 */ /* 0x000e220000000a00 */
[----:B------:R-:W-:Y:S02]  /*1bf0*/  IMAD.MOV.U32 R0, RZ, RZ, 0x1 ;  /* 0x00000001ff007424 */ /* 0x000fe400078e00ff */
[----:B--2---:R1:W-:Y:S04]  /*1c00*/  ST.E.U8 desc[UR36][R4.64], R3 ;  /* 0x0000000304007985 */ /* 0x0043e8000c101124 */
[----:B------:R1:W-:Y:S04]  /*1c10*/  ST.E.64 desc[UR36][R18.64], R4 ;  /* 0x0000000412007985 */ /* 0x0003e8000c101b24 */
[----:B------:R1:W-:Y:S04]  /*1c20*/  ST.E desc[UR36][R18.64+0xc], R25 ;  /* 0x00000c1912007985 */ /* 0x0003e8000c101924 */
[----:B------:R1:W-:Y:S04]  /*1c30*/  ST.E.U16 desc[UR36][R18.64+0x8], R0 ;  /* 0x0000080012007985 */ /* 0x0003e8000c101524 */
[----:B0-----:R-:W2:Y:S01]  /*1c40*/  LDG.E.64 R6, desc[UR36][R8.64] ;  /* 0x0000002408067981 */ /* 0x001ea2000c1e1b00 */
[----:B------:R-:W-:-:S05]  /*1c50*/  VIADD R23, R23, 0x8 ;  /* 0x0000000817177836 */ /* 0x000fca0000000000 */
[----:B------:R-:W-:Y:S01]  /*1c60*/  ISETP.NE.AND P0, PT, R23, 0x100, PT ;  /* 0x000001001700780c */ /* 0x000fe20003f05270 */
[----:B--2---:R1:W-:Y:S04]  /*1c70*/  ST.E.64 desc[UR36][R18.64+0x10], R6 ;  /* 0x0000100612007985 */ /* 0x0043e8000c101b24 */
[----:B------:R1:W-:Y:S08]  /*1c80*/  STG.E.64 desc[UR36][R8.64], R18 ;  /* 0x0000001208007986 */ /* 0x0003f0000c101b24 */
[----:B------:R-:W-:Y:S05]  /*1c90*/  @P0 BRA `(.L_x_39) ;  /* 0xffffffec00dc0947 */ /* 0x000fea000383ffff */
[----:B------:R-:W-:Y:S05]  /*1ca0*/  BSYNC.RECONVERGENT B6 ;  /* 0x0000000000067941 */ /* 0x000fea0003800200 */
.L_x_14:
[----:B-1----:R-:W-:Y:S01]  /*1cb0*/  MOV R0, 0x10 ;  /* 0x0000001000007802 */ /* 0x002fe20000000f00 */
[----:B------:R-:W-:Y:S02]  /*1cc0*/  IMAD.MOV.U32 R4, RZ, RZ, R16 ;  /* 0x000000ffff047224 */ /* 0x000fe400078e0010 */
[----:B------:R-:W-:Y:S01]  /*1cd0*/  IMAD.MOV.U32 R5, RZ, RZ, R17 ;  /* 0x000000ffff057224 */ /* 0x000fe200078e0011 */
[----:B------:R0:W1:Y:S06]  /*1ce0*/  LDC.64 R6, c[0x4][R0] ;  /* 0x0100000000067b82 */ /* 0x00006c0000000a00 */
[----:B------:R-:W-:-:S07]  /*1cf0*/  LEPC R20, `(.L_x_40) ;  /* 0x000000001014794e */ /* 0x000fce0000000000 */
[----:B01----:R-:W-:Y:S05]  /*1d00*/  CALL.ABS.NOINC R6 ;  /* 0x0000000006007343 */ /* 0x003fea0003c00000 */
.L_x_40:
[----:B------:R-:W0:Y:S02]  /*1d10*/  LDC.64 R30, c[0x0][0x388] ;  /* 0x0000e200ff1e7b82 */ /* 0x000e240000000a00 */
[----:B0-----:R-:W-:-:S05]  /*1d20*/  IMAD.WIDE.U32 R30, R2, 0x4, R30 ;  /* 0x00000004021e7825 */ /* 0x001fca00078e001e */
[----:B------:R-:W2:Y:S02]  /*1d30*/  LDG.E R0, desc[UR36][R30.64] ;  /* 0x000000241e007981 */ /* 0x000ea4000c1e1900 */
[----:B--2---:R-:W-:-:S04]  /*1d40*/  VIMNMX.U32 R4, PT, PT, R35, R0, PT ;  /* 0x0000000023047248 */ /* 0x004fc80003fe0000 */
[----:B------:R-:W-:-:S13]  /*1d50*/  ISETP.NE.AND P0, PT, R4, RZ, PT ;  /* 0x000000ff0400720c */ /* 0x000fda0003f05270 */
[----:B------:R-:W-:Y:S05]  /*1d60*/  @!P0 BRA `(.L_x_41) ;  /* 0x0000000800388947 */ /* 0x000fea0003800000 */
[----:B------:R-:W-:Y:S01]  /*1d70*/  ISETP.GE.U32.AND P0, PT, R4, 0x4, PT ;  /* 0x000000040400780c */ /* 0x000fe20003f06070 */
[----:B------:R-:W-:Y:S01]  /*1d80*/  BSSY.RECONVERGENT B0, `(.L_x_42) ;  /* 0x000007d000007945 */ /* 0x000fe20003800200 */
[----:B------:R-:W-:Y:S02]  /*1d90*/  HFMA2 R5, -RZ, RZ, 0, 0 ;  /* 0x00000000ff057431 */ /* 0x000fe400000001ff */
[----:B------:R-:W-:Y:S01]  /*1da0*/  IMAD R0, R2, R35, RZ ;  /* 0x0000002302007224 */ /* 0x000fe200078e02ff */
[----:B------:R-:W-:-:S08]  /*1db0*/  LOP3.LUT R3, R4, 0x3, RZ, 0xc0, !PT ;  /* 0x0000000304037812 */ /* 0x000fd000078ec0ff */
[----:B------:R-:W-:Y:S05]  /*1dc0*/  @!P0 BRA `(.L_x_43) ;  /* 0x0000000400e08947 */ /* 0x000fea0003800000 */
[----:B------:R-:W-:Y:S01]  /*1dd0*/  LOP3.LUT R5, R4, 0x7c, RZ, 0xc0, !PT ;  /* 0x0000007c04057812 */ /* 0x000fe200078ec0ff */
[----:B------:R-:W-:Y:S01]  /*1de0*/  BSSY.RELIABLE B1, `(.L_x_44) ;  /* 0x0000065000017945 */ /* 0x000fe20003800100 */
[----:B------:R-:W-:Y:S02]  /*1df0*/  IMAD.MOV.U32 R13, RZ, RZ, RZ ;  /* 0x000000ffff0d7224 */ /* 0x000fe400078e00ff */
[----:B------:R-:W-:-:S13]  /*1e00*/  ISETP.GT.AND P0, PT, R5, RZ, PT ;  /* 0x000000ff0500720c */ /* 0x000fda0003f04270 */
[----:B------:R-:W-:Y:S05]  /*1e10*/  @!P0 BRA `(.L_x_45) ;  /* 0x0000000400848947 */ /* 0x000fea0003800000 */
[----:B------:R-:W-:Y:S01]  /*1e20*/  IMAD.IADD R4, R5, 0x1, -R13 ;  /* 0x0000000105047824 */ /* 0x000fe200078e0a0d */
[----:B------:R-:W-:Y:S01]  /*1e30*/  BSSY.RECONVERGENT B2, `(.L_x_46) ;  /* 0x000003b000027945 */ /* 0x000fe20003800200 */
[----:B------:R-:W-:-:S03]  /*1e40*/  PLOP3.LUT P0, PT, PT, PT, PT, 0x80, 0x8 ;  /* 0x000000000008781c */ /* 0x000fc60003f0f070 */
[----:B------:R-:W-:-:S13]  /*1e50*/  ISETP.GT.AND P1, PT, R4, 0xc, PT ;  /* 0x0000000c0400780c */ /* 0x000fda0003f24270 */
[----:B------:R-:W-:Y:S05]  /*1e60*/  @!P1 BRA `(.L_x_47) ;  /* 0x0000000000dc9947 */ /* 0x000fea0003800000 */
[----:B------:R-:W0:Y:S01]  /*1e70*/  S2R R7, SR_CgaCtaId ;  /* 0x0000000000077919 */ /* 0x000e220000008800 */
[----:B------:R-:W-:Y:S01]  /*1e80*/  MOV R6, 0x400 ;  /* 0x0000040000067802 */ /* 0x000fe20000000f00 */
[----:B------:R-:W-:Y:S01]  /*1e90*/  VIADD R4, R5, 0xfffffff4 ;  /* 0xfffffff405047836 */ /* 0x000fe20000000000 */
[----:B------:R-:W-:Y:S02]  /*1ea0*/  PLOP3.LUT P0, PT, PT, PT, PT, 0x8, 0x80 ;  /* 0x000000000080781c */ /* 0x000fe40003f0e170 */
[----:B0-----:R-:W-:-:S11]  /*1eb0*/  LEA R17, R7, R6, 0x18 ;  /* 0x0000000607117211 */ /* 0x001fd600078ec0ff */
.L_x_48:
[C---:B------:R-:W-:Y:S01]  /*1ec0*/  VIADD R19, R13.reuse, 0x4 ;  /* 0x000000040d137836 */ /* 0x040fe20000000000 */
[C---:B------:R-:W-:Y:S01]  /*1ed0*/  IADD3 R39, PT, PT, R13.reuse, 0x8, RZ ;  /* 0x000000080d277810 */ /* 0x040fe20007ffe0ff */
[C---:B------:R-:W-:Y:S02]  /*1ee0*/  VIADD R41, R13.reuse, 0xc ;  /* 0x0000000c0d297836 */ /* 0x040fe40000000000 */
[----:B0-----:R-:W-:-:S04]  /*1ef0*/  IMAD.WIDE.U32 R14, R13, 0x4, R28 ;  /* 0x000000040d0e7825 */ /* 0x001fc800078e001c */
[--C-:B------:R-:W-:Y:S01]  /*1f00*/  IMAD.WIDE.U32 R8, R19, 0x4, R28.reuse ;  /* 0x0000000413087825 */ /* 0x100fe200078e001c */
[----:B------:R-:W2:Y:S03]  /*1f10*/  LDG.E R12, desc[UR36][R14.64] ;  /* 0x000000240e0c7981 */ /* 0x000ea6000c1e1900 */
[--C-:B------:R-:W-:Y:S01]  /*1f20*/  IMAD.WIDE.U32 R6, R39, 0x4, R28.reuse ;  /* 0x0000000427067825 */ /* 0x100fe200078e001c */
[----:B------:R-:W3:Y:S03]  /*1f30*/  LDG.E R16, desc[UR36][R14.64+0x4] ;  /* 0x000004240e107981 */ /* 0x000ee6000c1e1900 */
[----:B------:R-:W-:Y:S01]  /*1f40*/  IMAD.WIDE.U32 R10, R41, 0x4, R28 ;  /* 0x00000004290a7825 */ /* 0x000fe200078e001c */
[----:B------:R-:W4:Y:S04]  /*1f50*/  LDG.E R18, desc[UR36][R14.64+0x8] ;  /* 0x000008240e127981 */ /* 0x000f28000c1e1900 */
[----:B------:R0:W5:Y:S04]  /*1f60*/  LDG.E R20, desc[UR36][R14.64+0xc] ;  /* 0x00000c240e147981 */ /* 0x000168000c1e1900 */
[----:B------:R-:W5:Y:S04]  /*1f70*/  LDG.E R21, desc[UR36][R8.64] ;  /* 0x0000002408157981 */ /* 0x000f68000c1e1900 */
[----:B------:R-:W5:Y:S04]  /*1f80*/  LDG.E R23, desc[UR36][R8.64+0x4] ;  /* 0x0000042408177981 */ /* 0x000f68000c1e1900 */
[----:B------:R-:W5:Y:S04]  /*1f90*/  LDG.E R25, desc[UR36][R8.64+0x8] ;  /* 0x0000082408197981 */ /* 0x000f68000c1e1900 */
        /* <DEDUP_REMOVED lines=8> */
[----:B------:R1:W5:Y:S01]  /*2020*/  LDG.E R47, desc[UR36][R10.64+0xc] ;  /* 0x00000c240a2f7981 */ /* 0x000362000c1e1900 */
[C---:B0-----:R-:W-:Y:S01]  /*2030*/  IMAD.IADD R14, R0.reuse, 0x1, R13 ;  /* 0x00000001000e7824 */ /* 0x041fe200078e020d */
[----:B------:R-:W-:Y:S01]  /*2040*/  IADD3 R13, PT, PT, R13, 0x10, RZ ;  /* 0x000000100d0d7810 */ /* 0x000fe20007ffe0ff */
[----:B-1----:R-:W-:-:S02]  /*2050*/  IMAD.IADD R8, R0, 0x1, R19 ;  /* 0x0000000100087824 */ /* 0x002fc400078e0213 */
[----:B------:R-:W-:Y:S01]  /*2060*/  IMAD.IADD R6, R0, 0x1, R39 ;  /* 0x0000000100067824 */ /* 0x000fe200078e0227 */
[----:B------:R-:W-:Y:S01]  /*2070*/  ISETP.GE.AND P1, PT, R13, R4, PT ;  /* 0x000000040d00720c */ /* 0x000fe20003f26270 */
[--C-:B------:R-:W-:Y:S01]  /*2080*/  IMAD R9, R14, 0x4, R17.reuse ;  /* 0x000000040e097824 */ /* 0x100fe200078e0211 */
[----:B------:R-:W-:Y:S01]  /*2090*/  LEA R8, R8, R17, 0x2 ;  /* 0x0000001108087211 */ /* 0x000fe200078e10ff */
[----:B------:R-:W-:Y:S02]  /*20a0*/  IMAD R7, R6, 0x4, R17 ;  /* 0x0000000406077824 */ /* 0x000fe400078e0211 */
[----:B------:R-:W-:-:S04]  /*20b0*/  IMAD.IADD R10, R0, 0x1, R41 ;  /* 0x00000001000a7824 */ /* 0x000fc800078e0229 */
[----:B------:R-:W-:Y:S01]  /*20c0*/  IMAD R10, R10, 0x4, R17 ;  /* 0x000000040a0a7824 */ /* 0x000fe200078e0211 */
[----:B--2---:R0:W-:Y:S04]  /*20d0*/  STS [R9], R12 ;  /* 0x0000000c09007388 */ /* 0x0041e80000000800 */
[----:B---3--:R0:W-:Y:S04]  /*20e0*/  STS [R9+0x4], R16 ;  /* 0x0000041009007388 */ /* 0x0081e80000000800 */
[----:B----4-:R0:W-:Y:S04]  /*20f0*/  STS [R9+0x8], R18 ;  /* 0x0000081209007388 */ /* 0x0101e80000000800 */
[----:B-----5:R0:W-:Y:S04]  /*2100*/  STS [R9+0xc], R20 ;  /* 0x00000c1409007388 */ /* 0x0201e80000000800 */
[----:B------:R0:W-:Y:S04]  /*2110*/  STS [R8], R21 ;  /* 0x0000001508007388 */ /* 0x0001e80000000800 */
[----:B------:R0:W-:Y:S04]  /*2120*/  STS [R8+0x4], R23 ;  /* 0x0000041708007388 */ /* 0x0001e80000000800 */
[----:B------:R0:W-:Y:S04]  /*2130*/  STS [R8+0x8], R25 ;  /* 0x0000081908007388 */ /* 0x0001e80000000800 */
[----:B------:R0:W-:Y:S04]  /*2140*/  STS [R8+0xc], R37 ;  /* 0x00000c2508007388 */ /* 0x0001e80000000800 */
[----:B------:R0:W-:Y:S04]  /*2150*/  STS [R7], R22 ;  /* 0x0000001607007388 */ /* 0x0001e80000000800 */
[----:B------:R0:W-:Y:S04]  /*2160*/  STS [R7+0x4], R24 ;  /* 0x0000041807007388 */ /* 0x0001e80000000800 */
[----:B------:R0:W-:Y:S04]  /*2170*/  STS [R7+0x8], R36 ;  /* 0x0000082407007388 */ /* 0x0001e80000000800 */
[----:B------:R0:W-:Y:S04]  /*2180*/  STS [R7+0xc], R38 ;  /* 0x00000c2607007388 */ /* 0x0001e80000000800 */
[----:B------:R0:W-:Y:S04]  /*2190*/  STS [R10], R15 ;  /* 0x0000000f0a007388 */ /* 0x0001e80000000800 */
[----:B------:R0:W-:Y:S04]  /*21a0*/  STS [R10+0x4], R43 ;  /* 0x0000042b0a007388 */ /* 0x0001e80000000800 */
[----:B------:R0:W-:Y:S04]  /*21b0*/  STS [R10+0x8], R45 ;  /* 0x0000082d0a007388 */ /* 0x0001e80000000800 */
[----:B------:R0:W-:Y:S01]  /*21c0*/  STS [R10+0xc], R47 ;  /* 0x00000c2f0a007388 */ /* 0x0001e20000000800 */
[----:B------:R-:W-:Y:S05]  /*21d0*/  @!P1 BRA `(.L_x_48) ;  /* 0xfffffffc00389947 */ /* 0x000fea000383ffff */
.L_x_47:
[----:B------:R-:W-:Y:S05]  /*21e0*/  BSYNC.RECONVERGENT B2 ;  /* 0x0000000000027941 */ /* 0x000fea0003800200 */
.L_x_46:
[----:B------:R-:W-:Y:S01]  /*21f0*/  IMAD.IADD R4, R5, 0x1, -R13 ;  /* 0x0000000105047824 */ /* 0x000fe200078e0a0d */
[----:B------:R-:W-:Y:S04]  /*2200*/  BSSY.RECONVERGENT B2, `(.L_x_49) ;  /* 0x000001f000027945 */ /* 0x000fe80003800200 */
[----:B------:R-:W-:-:S13]  /*2210*/  ISETP.GT.AND P1, PT, R4, 0x4, PT ;  /* 0x000000040400780c */ /* 0x000fda0003f24270 */
[----:B------:R-:W-:Y:S05]  /*2220*/  @!P1 BRA `(.L_x_50) ;  /* 0x0000000000709947 */ /* 0x000fea0003800000 */
[C---:B------:R-:W-:Y:S02]  /*2230*/  VIADD R11, R13.reuse, 0x4 ;  /* 0x000000040d0b7836 */ /* 0x040fe40000000000 */
[----:B0-----:R-:W-:-:S04]  /*2240*/  IMAD.WIDE.U32 R6, R13, 0x4, R28 ;  /* 0x000000040d067825 */ /* 0x001fc800078e001c */
[----:B------:R-:W-:Y:S01]  /*2250*/  IMAD.WIDE.U32 R8, R11, 0x4, R28 ;  /* 0x000000040b087825 */ /* 0x000fe200078e001c */
[----:B------:R-:W2:Y:S04]  /*2260*/  LDG.E R4, desc[UR36][R6.64] ;  /* 0x0000002406047981 */ /* 0x000ea8000c1e1900 */
[----:B------:R-:W3:Y:S04]  /*2270*/  LDG.E R12, desc[UR36][R6.64+0x4] ;  /* 0x00000424060c7981 */ /* 0x000ee8000c1e1900 */
[----:B------:R-:W4:Y:S04]  /*2280*/  LDG.E R14, desc[UR36][R6.64+0x8] ;  /* 0x00000824060e7981 */ /* 0x000f28000c1e1900 */
[----:B------:R0:W5:Y:S04]  /*2290*/  LDG.E R16, desc[UR36][R6.64+0xc] ;  /* 0x00000c2406107981 */ /* 0x000168000c1e1900 */
[----:B------:R-:W5:Y:S04]  /*22a0*/  LDG.E R15, desc[UR36][R8.64] ;  /* 0x00000024080f7981 */ /* 0x000f68000c1e1900 */
[----:B------:R-:W5:Y:S04]  /*22b0*/  LDG.E R19, desc[UR36][R8.64+0x4] ;  /* 0x0000042408137981 */ /* 0x000f68000c1e1900 */
[----:B------:R-:W5:Y:S04]  /*22c0*/  LDG.E R21, desc[UR36][R8.64+0x8] ;  /* 0x0000082408157981 */ /* 0x000f68000c1e1900 */
[----:B------:R-:W5:Y:S01]  /*22d0*/  LDG.E R23, desc[UR36][R8.64+0xc] ;  /* 0x00000c2408177981 */ /* 0x000f62000c1e1900 */
[----:B------:R-:W1:Y:S01]  /*22e0*/  S2UR UR5, SR_CgaCtaId ;  /* 0x00000000000579c3 */ /* 0x000e620000008800 */
[----:B------:R-:W-:Y:S01]  /*22f0*/  UMOV UR4, 0x400 ;  /* 0x0000040000047882 */ /* 0x000fe20000000000 */
[C---:B------:R-:W-:Y:S01]  /*2300*/  IMAD.IADD R10, R0.reuse, 0x1, R13 ;  /* 0x00000001000a7824 */ /* 0x040fe200078e020d */
[----:B------:R-:W-:Y:S01]  /*2310*/  PLOP3.LUT P0, PT, PT, PT, PT, 0x8, 0x80 ;  /* 0x000000000080781c */ /* 0x000fe20003f0e170 */
[----:B------:R-:W-:Y:S01]  /*2320*/  IMAD.IADD R17, R0, 0x1, R11 ;  /* 0x0000000100117824 */ /* 0x000fe200078e020b */
[----:B------:R-:W-:Y:S01]  /*2330*/  IADD3 R13, PT, PT, R13, 0x8, RZ ;  /* 0x000000080d0d7810 */ /* 0x000fe20007ffe0ff */
[----:B-1----:R-:W-:-:S06]  /*2340*/  ULEA UR4, UR5, UR4, 0x18 ;  /* 0x0000000405047291 */ /* 0x002fcc000f8ec0ff */
[----:B------:R-:W-:Y:S02]  /*2350*/  LEA R11, R10, UR4, 0x2 ;  /* 0x000000040a0b7c11 */ /* 0x000fe4000f8e10ff */
[----:B0-----:R-:W-:-:S03]  /*2360*/  LEA R6, R17, UR4, 0x2 ;  /* 0x0000000411067c11 */ /* 0x001fc6000f8e10ff */
[----:B--2---:R1:W-:Y:S04]  /*2370*/  STS [R11], R4 ;  /* 0x000000040b007388 */ /* 0x0043e80000000800 */
[----:B---3--:R1:W-:Y:S04]  /*2380*/  STS [R11+0x4], R12 ;  /* 0x0000040c0b007388 */ /* 0x0083e80000000800 */
[----:B----4-:R1:W-:Y:S04]  /*2390*/  STS [R11+0x8], R14 ;  /* 0x0000080e0b007388 */ /* 0x0103e80000000800 */
[----:B-----5:R1:W-:Y:S04]  /*23a0*/  STS [R11+0xc], R16 ;  /* 0x00000c100b007388 */ /* 0x0203e80000000800 */
[----:B------:R1:W-:Y:S04]  /*23b0*/  STS [R6], R15 ;  /* 0x0000000f06007388 */ /* 0x0003e80000000800 */
[----:B------:R1:W-:Y:S04]  /*23c0*/  STS [R6+0x4], R19 ;  /* 0x0000041306007388 */ /* 0x0003e80000000800 */
[----:B------:R1:W-:Y:S04]  /*23d0*/  STS [R6+0x8], R21 ;  /* 0x0000081506007388 */ /* 0x0003e80000000800 */
[----:B------:R1:W-:Y:S02]  /*23e0*/  STS [R6+0xc], R23 ;  /* 0x00000c1706007388 */ /* 0x0003e40000000800 */
.L_x_50:
[----:B------:R-:W-:Y:S05]  /*23f0*/  BSYNC.RECONVERGENT B2 ;  /* 0x0000000000027941 */ /* 0x000fea0003800200 */
.L_x_49:
[----:B------:R-:W-:-:S13]  /*2400*/  ISETP.NE.OR P0, PT, R13, R5, P0 ;  /* 0x000000050d00720c */ /* 0x000fda0000705670 */
[----:B------:R-:W-:Y:S05]  /*2410*/  @!P0 BREAK.RELIABLE B1 ;  /* 0x0000000000018942 */ /* 0x000fea0003800100 */
[----:B------:R-:W-:Y:S05]  /*2420*/  @!P0 BRA `(.L_x_43) ;  /* 0x0000000000488947 */ /* 0x000fea0003800000 */
.L_x_45:
[----:B------:R-:W-:Y:S05]  /*2430*/  BSYNC.RELIABLE B1 ;  /* 0x0000000000017941 */ /* 0x000fea0003800100 */
.L_x_44:
[----:B0-----:R-:W0:Y:S01]  /*2440*/  S2R R7, SR_CgaCtaId ;  /* 0x0000000000077919 */ /* 0x001e220000008800 */
[----:B-1----:R-:W-:-:S04]  /*2450*/  MOV R4, 0x400 ;  /* 0x0000040000047802 */ /* 0x002fc80000000f00 */
[----:B0-----:R-:W-:-:S07]  /*2460*/  LEA R11, R7, R4, 0x18 ;  /* 0x00000004070b7211 */ /* 0x001fce00078ec0ff */
.L_x_51:
[----:B------:R-:W-:-:S05]  /*2470*/  IMAD.WIDE.U32 R6, R13, 0x4, R28 ;  /* 0x000000040d067825 */ /* 0x000fca00078e001c */
[----:B--2---:R-:W2:Y:S04]  /*2480*/  LDG.E R4, desc[UR36][R6.64] ;  /* 0x0000002406047981 */ /* 0x004ea8000c1e1900 */
[----:B------:R-:W3:Y:S04]  /*2490*/  LDG.E R8, desc[UR36][R6.64+0x4] ;  /* 0x0000042406087981 */ /* 0x000ee8000c1e1900 */
[----:B------:R-:W4:Y:S04]  /*24a0*/  LDG.E R9, desc[UR36][R6.64+0x8] ;  /* 0x0000082406097981 */ /* 0x000f28000c1e1900 */
[----:B------:R-:W5:Y:S01]  /*24b0*/  LDG.E R10, desc[UR36][R6.64+0xc] ;  /* 0x00000c24060a7981 */ /* 0x000f62000c1e1900 */
[----:B------:R-:W-:-:S02]  /*24c0*/  IMAD.IADD R12, R0, 0x1, R13 ;  /* 0x00000001000c7824 */ /* 0x000fc400078e020d */
[----:B------:R-:W-:Y:S02]  /*24d0*/  VIADD R13, R13, 0x4 ;  /* 0x000000040d0d7836 */ /* 0x000fe40000000000 */
[----:B------:R-:W-:-:S03]  /*24e0*/  IMAD R15, R12, 0x4, R11 ;  /* 0x000000040c0f7824 */ /* 0x000fc600078e020b */
[----:B------:R-:W-:Y:S02]  /*24f0*/  ISETP.NE.AND P0, PT, R13, R5, PT ;  /* 0x000000050d00720c */ /* 0x000fe40003f05270 */
[----:B--2---:R2:W-:Y:S04]  /*2500*/  STS [R15], R4 ;  /* 0x000000040f007388 */ /* 0x0045e80000000800 */
[----:B---3--:R2:W-:Y:S04]  /*2510*/  STS [R15+0x4], R8 ;  /* 0x000004080f007388 */ /* 0x0085e80000000800 */
[----:B----4-:R2:W-:Y:S04]  /*2520*/  STS [R15+0x8], R9 ;  /* 0x000008090f007388 */ /* 0x0105e80000000800 */
[----:B-----5:R2:W-:Y:S01]  /*2530*/  STS [R15+0xc], R10 ;  /* 0x00000c0a0f007388 */ /* 0x0205e20000000800 */
[----:B------:R-:W-:Y:S05]  /*2540*/  @P0 BRA `(.L_x_51) ;  /* 0xfffffffc00c80947 */ /* 0x000fea000383ffff */
.L_x_43:
[----:B------:R-:W-:Y:S05]  /*2550*/  BSYNC.RECONVERGENT B0 ;  /* 0x0000000000007941 */ /* 0x000fea0003800200 */
.L_x_42:
[----:B------:R-:W-:-:S13]  /*2560*/  ISETP.NE.AND P0, PT, R3, RZ, PT ;  /* 0x000000ff0300720c */ /* 0x000fda0003f05270 */
[----:B------:R-:W-:Y:S05]  /*2570*/  @!P0 BRA `(.L_x_41) ;  /* 0x0000000000348947 */ /* 0x000fea0003800000 */
[----:B0-----:R-:W0:Y:S01]  /*2580*/  S2R R7, SR_CgaCtaId ;  /* 0x0000000000077919 */ /* 0x001e220000008800 */
[----:B-1----:R-:W-:Y:S01]  /*2590*/  MOV R6, 0x400 ;  /* 0x0000040000067802 */ /* 0x002fe20000000f00 */
[----:B--2---:R-:W-:-:S03]  /*25a0*/  IMAD.MOV.U32 R4, RZ, RZ, RZ ;  /* 0x000000ffff047224 */ /* 0x004fc600078e00ff */
[----:B0-----:R-:W-:-:S07]  /*25b0*/  LEA R11, R7, R6, 0x18 ;  /* 0x00000006070b7211 */ /* 0x001fce00078ec0ff */
.L_x_52:
[----:B---3--:R-:W-:-:S06]  /*25c0*/  IMAD.WIDE.U32 R6, R5, 0x4, R28 ;  /* 0x0000000405067825 */ /* 0x008fcc00078e001c */
[----:B------:R-:W2:Y:S01]  /*25d0*/  LDG.E R6, desc[UR36][R6.64] ;  /* 0x0000002406067981 */ /* 0x000ea2000c1e1900 */
[----:B------:R-:W-:Y:S01]  /*25e0*/  IADD3 R8, PT, PT, R0, R5, RZ ;  /* 0x0000000500087210 */ /* 0x000fe20007ffe0ff */
[----:B------:R-:W-:Y:S02]  /*25f0*/  VIADD R4, R4, 0x1 ;  /* 0x0000000104047836 */ /* 0x000fe40000000000 */
[----:B------:R-:W-:Y:S02]  /*2600*/  VIADD R5, R5, 0x1 ;  /* 0x0000000105057836 */ /* 0x000fe40000000000 */
[----:B------:R-:W-:Y:S01]  /*2610*/  IMAD R9, R8, 0x4, R11 ;  /* 0x0000000408097824 */ /* 0x000fe200078e020b */
[----:B------:R-:W-:-:S04]  /*2620*/  ISETP.NE.AND P0, PT, R4, R3, PT ;  /* 0x000000030400720c */ /* 0x000fc80003f05270 */
[----:B--2---:R3:W-:Y:S09]  /*2630*/  STS [R9], R6 ;  /* 0x0000000609007388 */ /* 0x0047f20000000800 */
[----:B------:R-:W-:Y:S05]  /*2640*/  @P0 BRA `(.L_x_52) ;  /* 0xfffffffc00dc0947 */ /* 0x000fea000383ffff */
.L_x_41:
[----:B------:R-:W-:Y:S05]  /*2650*/  WARPSYNC.ALL ;  /* 0x0000000000007948 */ /* 0x000fea0003800000 */
[----:B-12---:R-:W1:Y:S08]  /*2660*/  LDC.64 R4, c[0x4][0x18] ;  /* 0x01000600ff047b82 */ /* 0x006e700000000a00 */
[----:B------:R-:W-:Y:S06]  /*2670*/  BAR.SYNC.DEFER_BLOCKING 0x0 ;  /* 0x0000000000007b1d */ /* 0x000fec0000010000 */
[----:B-1----:R-:W2:Y:S02]  /*2680*/  LDG.E.64 R4, desc[UR36][R4.64] ;  /* 0x0000002404047981 */ /* 0x002ea4000c1e1b00 */
[----:B------:R-:W1:Y:S01]  /*2690*/  S2UR UR5, SR_CgaCtaId ;  /* 0x00000000000579c3 */ /* 0x000e620000008800 */
[----:B------:R-:W-:Y:S01]  /*26a0*/  UMOV UR4, 0x400 ;  /* 0x0000040000047882 */ /* 0x000fe20000000000 */
[----:B0-----:R-:W-:Y:S01]  /*26b0*/  IMAD R36, R2, R35, RZ ;  /* 0x0000002302247224 */ /* 0x001fe200078e02ff */
[----:B------:R-:W-:Y:S01]  /*26c0*/  CS2R R22, SRZ ;  /* 0x0000000000167805 */ /* 0x000fe2000001ff00 */
[----:B-1----:R-:W-:-:S06]  /*26d0*/  ULEA UR4, UR5, UR4, 0x18 ;  /* 0x0000000405047291 */ /* 0x002fcc000f8ec0ff */
[----:B------:R-:W-:-:S05]  /*26e0*/  LEA R36, R36, UR4, 0x2 ;  /* 0x0000000424247c11 */ /* 0x000fca000f8e10ff */
[----:B------:R0:W1:Y:S01]  /*26f0*/  LDS R24, [R36] ;  /* 0x0000000024187984 */ /* 0x0000620000000800 */
[----:B--2---:R-:W-:-:S04]  /*2700*/  ISETP.NE.U32.AND P0, PT, R4, RZ, PT ;  /* 0x000000ff0400720c */ /* 0x004fc80003f05070 */
[----:B------:R-:W-:-:S13]  /*2710*/  ISETP.NE.AND.EX P0, PT, R5, RZ, PT, P0 ;  /* 0x000000ff0500720c */ /* 0x000fda0003f05300 */
[----:B01----:R-:W-:Y:S05]  /*2720*/  @!P0 BRA `(.L_x_53) ;  /* 0x0000000000308947 */ /* 0x003fea0003800000 */
[----:B------:R-:W-:Y:S01]  /*2730*/  BSSY.RECONVERGENT B0, `(.L_x_53) ;  /* 0x000000b000007945 */ /* 0x000fe20003800200 */
.L_x_55:
[----:B------:R-:W2:Y:S01]  /*2740*/  LD.E R3, desc[UR36][R4.64+0xc] ;  /* 0x00000c2404037980 */ /* 0x000ea2000c101900 */
[----:B------:R-:W-:Y:S01]  /*2750*/  IMAD.MOV.U32 R22, RZ, RZ, R4 ;  /* 0x000000ffff167224 */ /* 0x000fe200078e0004 */
[----:B------:R-:W-:Y:S02]  /*2760*/  MOV R23, R5 ;  /* 0x0000000500177202 */ /* 0x000fe40000000f00 */
[----:B--2---:R-:W-:-:S13]  /*2770*/  ISETP.NE.AND P0, PT, R3, R24, PT ;  /* 0x000000180300720c */ /* 0x004fda0003f05270 */
[----:B------:R-:W-:Y:S05]  /*2780*/  @!P0 BRA `(.L_x_54) ;  /* 0x0000000000148947 */ /* 0x000fea0003800000 */
[----:B------:R-:W2:Y:S02]  /*2790*/  LD.E.64 R4, desc[UR36][R4.64+0x10] ;  /* 0x0000102404047980 */ /* 0x000ea4000c101b00 */
[----:B--2---:R-:W-:-:S04]  /*27a0*/  ISETP.NE.U32.AND P0, PT, R4, RZ, PT ;  /* 0x000000ff0400720c */ /* 0x004fc80003f05070 */
[----:B------:R-:W-:-:S13]  /*27b0*/  ISETP.NE.AND.EX P0, PT, R5, RZ, PT, P0 ;  /* 0x000000ff0500720c */ /* 0x000fda0003f05300 */
[----:B------:R-:W-:Y:S05]  /*27c0*/  @P0 BRA `(.L_x_55) ;  /* 0xfffffffc00dc0947 */ /* 0x000fea000383ffff */
[----:B------:R-:W-:-:S07]  /*27d0*/  CS2R R22, SRZ ;  /* 0x0000000000167805 */ /* 0x000fce000001ff00 */
.L_x_54:
[----:B------:R-:W-:Y:S05]  /*27e0*/  BSYNC.RECONVERGENT B0 ;  /* 0x0000000000007941 */ /* 0x000fea0003800200 */
.L_x_53:
[----:B------:R0:W5:Y:S01]  /*27f0*/  LD.E.U16 R25, desc[UR36][R22.64+0x8] ;  /* 0x0000082416197980 */ /* 0x000162000c101500 */
[----:B------:R-:W-:Y:S01]  /*2800*/  MOV R18, 0x0 ;  /* 0x0000000000127802 */ /* 0x000fe20000000f00 */
[----:B------:R-:W-:Y:S02]  /*2810*/  IMAD.MOV.U32 R4, RZ, RZ, 0x3e8 ;  /* 0x000003e8ff047424 */ /* 0x000fe400078e00ff */
[----:B------:R-:W-:Y:S01]  /*2820*/  IMAD.MOV.U32 R5, RZ, RZ, RZ ;  /* 0x000000ffff057224 */ /* 0x000fe200078e00ff */
[----:B---3--:R0:W1:Y:S06]  /*2830*/  LDC.64 R6, c[0x4][R18] ;  /* 0x0100000012067b82 */ /* 0x00806c0000000a00 */
[----:B------:R-:W-:-:S07]  /*2840*/  LEPC R20, `(.L_x_56) ;  /* 0x000000001014794e */ /* 0x000fce0000000000 */
[----:B01---5:R-:W-:Y:S05]  /*2850*/  CALL.ABS.NOINC R6 ;  /* 0x0000000006007343 */ /* 0x023fea0003c00000 */
.L_x_56:
[----:B------:R-:W0:Y:S01]  /*2860*/  LDC.64 R18, c[0x4][R18] ;  /* 0x0100000012127b82 */ /* 0x000e220000000a00 */
[----:B------:R-:W-:Y:S02]  /*2870*/  IMAD.MOV.U32 R16, RZ, RZ, R4 ;  /* 0x000000ffff107224 */ /* 0x000fe400078e0004 */
[----:B------:R-:W-:Y:S02]  /*2880*/  HFMA2 R4, -RZ, RZ, 0, 5.9604644775390625e-05 ;  /* 0x000003e8ff047431 */ /* 0x000fe400000001ff */
[----:B------:R-:W-:Y:S02]  /*2890*/  IMAD.MOV.U32 R17, RZ, RZ, R5 ;  /* 0x000000ffff117224 */ /* 0x000fe400078e0005 */
[----:B------:R-:W-:-:S07]  /*28a0*/  IMAD.MOV.U32 R5, RZ, RZ, RZ ;  /* 0x000000ffff057224 */ /* 0x000fce00078e00ff */
[----:B------:R-:W-:-:S07]  /*28b0*/  LEPC R20, `(.L_x_57) ;  /* 0x000000001014794e */ /* 0x000fce0000000000 */
[----:B0-----:R-:W-:Y:S05]  /*28c0*/  CALL.ABS.NOINC R18 ;  /* 0x0000000012007343 */ /* 0x001fea0003c00000 */
.L_x_57:
[----:B------:R-:W-:Y:S01]  /*28d0*/  MOV R6, 0x0 ;  /* 0x0000000000067802 */ /* 0x000fe20000000f00 */
[----:B------:R-:W-:Y:S01]  /*28e0*/  BSSY.RECONVERGENT B0, `(.L_x_58) ;  /* 0x0000018000007945 */ /* 0x000fe20003800200 */
[C---:B------:R-:W-:Y:S01]  /*28f0*/  ISETP.NE.AND P0, PT, R25.reuse, RZ, PT ;  /* 0x000000ff1900720c */ /* 0x040fe20003f05270 */
[----:B------:R-:W-:Y:S01]  /*2900*/  IMAD.MOV.U32 R18, RZ, RZ, R4 ;  /* 0x000000ffff127224 */ /* 0x000fe200078e0004 */
[C---:B------:R-:W-:Y:S01]  /*2910*/  PRMT R38, R25.reuse, 0x9910, RZ ;  /* 0x0000991019267816 */ /* 0x040fe200000000ff */
[----:B------:R-:W-:Y:S01]  /*2920*/  IMAD.MOV.U32 R19, RZ, RZ, R5 ;  /* 0x000000ffff137224 */ /* 0x000fe200078e0005 */
[----:B------:R-:W0:Y:S01]  /*2930*/  LDC.64 R6, c[0x4][R6] ;  /* 0x0100000006067b82 */ /* 0x000e220000000a00 */
[----:B------:R-:W-:Y:S02]  /*2940*/  ISETP.NE.AND P1, PT, R25, RZ, PT ;  /* 0x000000ff1900720c */ /* 0x000fe40003f25270 */
[----:B------:R-:W-:Y:S02]  /*2950*/  SHF.R.S32.HI R37, RZ, 0x1f, R38 ;  /* 0x0000001fff257819 */ /* 0x000fe40000011426 */
[----:B------:R-:W-:-:S04]  /*2960*/  P2R R39, PR, RZ, 0x2 ;  /* 0x00000002ff277803 */ /* 0x000fc80000000000 */
[----:B------:R-:W-:Y:S05]  /*2970*/  @!P0 BRA `(.L_x_59) ;  /* 0x0000000000388947 */ /* 0x000fea0003800000 */
[----:B------:R-:W5:Y:S01]  /*2980*/  LD.E.64 R22, desc[UR36][R22.64] ;  /* 0x0000002416167980 */ /* 0x000f62000c101b00 */
[----:B------:R-:W-:Y:S02]  /*2990*/  HFMA2 R11, -RZ, RZ, 0, 0 ;  /* 0x00000000ff0b7431 */ /* 0x000fe400000001ff */
[----:B------:R-:W-:-:S07]  /*29a0*/  IMAD.MOV.U32 R3, RZ, RZ, RZ ;  /* 0x000000ffff037224 */ /* 0x000fce00078e00ff */
.L_x_60:
[----:B-----5:R-:W-:-:S05]  /*29b0*/  IADD3 R4, P0, PT, R22, R3, RZ ;  /* 0x0000000316047210 */ /* 0x020fca0007f1e0ff */
[----:B-1----:R-:W-:-:S06]  /*29c0*/  IMAD.X R5, R23, 0x1, R11, P0 ;  /* 0x0000000117057824 */ /* 0x002fcc00000e060b */
[----:B------:R-:W2:Y:S01]  /*29d0*/  LD.E.U8 R5, desc[UR36][R4.64] ;  /* 0x0000002404057980 */ /* 0x000ea2000c101100 */
[----:B------:R-:W-:-:S05]  /*29e0*/  IADD3 R8, P0, PT, R3, R16, RZ ;  /* 0x0000001003087210 */ /* 0x000fca0007f1e0ff */
[----:B------:R-:W-:Y:S01]  /*29f0*/  IMAD.X R9, R11, 0x1, R17, P0 ;  /* 0x000000010b097824 */ /* 0x000fe200000e0611 */
[----:B------:R-:W-:-:S05]  /*2a00*/  IADD3 R3, P0, PT, R3, 0x1, RZ ;  /* 0x0000000103037810 */ /* 0x000fca0007f1e0ff */
[----:B------:R-:W-:Y:S01]  /*2a10*/  IMAD.X R11, RZ, RZ, R11, P0 ;  /* 0x000000ffff0b7224 */ /* 0x000fe200000e060b */
[----:B------:R-:W-:-:S04]  /*2a20*/  ISETP.GE.U32.AND P0, PT, R3, R38, PT ;  /* 0x000000260300720c */ /* 0x000fc80003f06070 */
[----:B------:R-:W-:Y:S01]  /*2a30*/  ISETP.GE.U32.AND.EX P0, PT, R11, R37, PT, P0 ;  /* 0x000000250b00720c */ /* 0x000fe20003f06100 */
[----:B--2---:R1:W-:-:S12]  /*2a40*/  ST.E.U8 desc[UR36][R8.64], R5 ;  /* 0x0000000508007985 */ /* 0x0043d8000c101124 */
[----:B------:R-:W-:Y:S05]  /*2a50*/  @!P0 BRA `(.L_x_60) ;  /* 0xfffffffc00d48947 */ /* 0x000fea000383ffff */
.L_x_59:
[----:B------:R-:W-:Y:S05]  /*2a60*/  BSYNC.RECONVERGENT B0 ;  /* 0x0000000000007941 */ /* 0x000fea0003800200 */
.L_x_58:
[----:B------:R-:W-:Y:S01]  /*2a70*/  IMAD.MOV.U32 R4, RZ, RZ, 0x1 ;  /* 0x00000001ff047424 */ /* 0x000fe200078e00ff */
[----:B-1----:R-:W-:-:S07]  /*2a80*/  MOV R5, RZ ;  /* 0x000000ff00057202 */ /* 0x002fce0000000f00 */
[----:B------:R-:W-:-:S07]  /*2a90*/  LEPC R20, `(.L_x_61) ;  /* 0x000000001014794e */ /* 0x000fce0000000000 */
[----:B0-----:R-:W-:Y:S05]  /*2aa0*/  CALL.ABS.NOINC R6 ;  /* 0x0000000006007343 */ /* 0x001fea0003c00000 */
.L_x_61:
[----:B------:R-:W2:Y:S01]  /*2ab0*/  LD.E.U8 R3, desc[UR36][R16.64] ;  /* 0x0000002410037980 */ /* 0x000ea2000c101100 */
[----:B------:R-:W-:Y:S01]  /*2ac0*/  IMAD.MOV.U32 R22, RZ, RZ, R4 ;  /* 0x000000ffff167224 */ /* 0x000fe200078e0004 */
[----:B------:R-:W-:Y:S01]  /*2ad0*/  ISETP.NE.AND P6, PT, R39, RZ, PT ;  /* 0x000000ff2700720c */ /* 0x000fe20003fc5270 */
[----:B------:R-:W-:Y:S01]  /*2ae0*/  IMAD.MOV.U32 R23, RZ, RZ, R5 ;  /* 0x000000ffff177224 */ /* 0x000fe200078e0005 */
[----:B------:R-:W-:Y:S04]  /*2af0*/  BSSY.RECONVERGENT B0, `(.L_x_62) ;  /* 0x0000010000007945 */ /* 0x000fe80003800200 */
[----:B--2---:R0:W-:Y:S07]  /*2b00*/  ST.E.U8 desc[UR36][R22.64], R3 ;  /* 0x0000000316007985 */ /* 0x0041ee000c101124 */
[----:B------:R-:W-:Y:S05]  /*2b10*/  @!P6 BRA `(.L_x_63) ;  /* 0x000000000034e947 */ /* 0x000fea0003800000 */
[----:B0-----:R-:W-:Y:S02]  /*2b20*/  IMAD.MOV.U32 R3, RZ, RZ, RZ ;  /* 0x000000ffff037224 */ /* 0x001fe400078e00ff */
[----:B------:R-:W-:-:S07]  /*2b30*/  IMAD.MOV.U32 R0, RZ, RZ, RZ ;  /* 0x000000ffff007224 */ /* 0x000fce00078e00ff */
.L_x_64:
[----:B------:R-:W-:-:S04]  /*2b40*/  IADD3 R4, P0, PT, R3, R16, RZ ;  /* 0x0000001003047210 */ /* 0x000fc80007f1e0ff */
[----:B-1----:R-:W-:-:S06]  /*2b50*/  IADD3.X R5, PT, PT, R0, R17, RZ, P0, !PT ;  /* 0x0000001100057210 */ /* 0x002fcc00007fe4ff */
        /* <DEDUP_REMOVED lines=9> */
.L_x_63:
[----:B------:R-:W-:Y:S05]  /*2bf0*/  BSYNC.RECONVERGENT B0 ;  /* 0x0000000000007941 */ /* 0x000fea0003800200 */
.L_x_62:
[----:B------:R-:W2:Y:S01]  /*2c00*/  LDG.E R0, desc[UR36][R30.64] ;  /* 0x000000241e007981 */ /* 0x000ea2000c1e1900 */
[----:B------:R-:W-:Y:S01]  /*2c10*/  BSSY.RECONVERGENT B7, `(.L_x_65) ;  /* 0x00001cb000077945 */ /* 0x000fe20003800200 */
[----:B------:R-:W-:Y:S01]  /*2c20*/  IMAD.MOV.U32 R37, RZ, RZ, 0x1 ;  /* 0x00000001ff257424 */ /* 0x000fe200078e00ff */
[----:B--2---:R-:W-:-:S13]  /*2c30*/  ISETP.NE.AND P0, PT, R0, 0x1, PT ;  /* 0x000000010000780c */ /* 0x004fda0003f05270 */
[----:B------:R-:W-:Y:S05]  /*2c40*/  @!P0 BRA `(.L_x_66) ;  /* 0x0000001c001c8947 */ /* 0x000fea0003800000 */
[----:B------:R-:W-:Y:S02]  /*2c50*/  HFMA2 R39, -RZ, RZ, 0, 5.9604644775390625e-08 ;  /* 0x00000001ff277431 */ /* 0x000fe400000001ff */
[----:B0-----:R-:W-:Y:S01]  /*2c60*/  IMAD.MOV.U32 R3, RZ, RZ, R0 ;  /* 0x000000ffff037224 */ /* 0x001fe200078e0000 */
[----:B------:R-:W-:Y:S01]  /*2c70*/  PRMT R42, R25, 0x9910, RZ ;  /* 0x00009910192a7816 */ /* 0x000fe200000000ff */
[----:B------:R-:W-:Y:S01]  /*2c80*/  IMAD.MOV.U32 R4, RZ, RZ, 0x1 ;  /* 0x00000001ff047424 */ /* 0x000fe200078e00ff */
[----:B------:R-:W-:Y:S01]  /*2c90*/  IADD3 R38, PT, PT, R35, -0x1, RZ ;  /* 0xffffffff23267810 */ /* 0x000fe20007ffe0ff */
[----:B-1----:R-:W-:Y:S02]  /*2ca0*/  IMAD.MOV.U32 R5, RZ, RZ, RZ ;  /* 0x000000ffff057224 */ /* 0x002fe400078e00ff */
[----:B------:R-:W-:Y:S02]  /*2cb0*/  IMAD.MOV.U32 R40, RZ, RZ, RZ ;  /* 0x000000ffff287224 */ /* 0x000fe400078e00ff */
[----:B------:R-:W-:-:S07]  /*2cc0*/  IMAD.MOV.U32 R37, RZ, RZ, 0x1 ;  /* 0x00000001ff257424 */ /* 0x000fce00078e00ff */
.L_x_115:
[C---:B------:R-:W-:Y:S01]  /*2cd0*/  ISETP.NE.AND P0, PT, R5.reuse, R38, PT ;  /* 0x000000260500720c */ /* 0x040fe20003f05270 */
[C---:B------:R-:W-:Y:S02]  /*2ce0*/  VIADD R41, R40.reuse, 0x100 ;  /* 0x0000010028297836 */ /* 0x040fe40000000000 */
[----:B------:R-:W-:Y:S02]  /*2cf0*/  VIADD R44, R5, 0x1 ;  /* 0x00000001052c7836 */ /* 0x000fe40000000000 */
[----:B------:R-:W-:-:S08]  /*2d00*/  VIADD R40, R40, 0x1 ;  /* 0x0000000128287836 */ /* 0x000fd00000000000 */
[----:B------:R-:W-:Y:S05]  /*2d10*/  @P0 BRA `(.L_x_67) ;  /* 0x0000000800e00947 */ /* 0x000fea0003800000 */
[C---:B------:R-:W-:Y:S02]  /*2d20*/  IMAD R0, R35.reuse, R4, RZ ;  /* 0x0000000423007224 */ /* 0x040fe400078e02ff */
[----:B------:R-:W-:Y:S02]  /*2d30*/  VIADD R39, R4, 0x1 ;  /* 0x0000000104277836 */ /* 0x000fe40000000000 */
[----:B------:R-:W-:Y:S01]  /*2d40*/  IMAD.IADD R8, R35, 0x1, R0 ;  /* 0x0000000123087824 */ /* 0x000fe200078e0200 */
[----:B------:R-:W-:-:S04]  /*2d50*/  IADD3 R6, PT, PT, -R0, R3, RZ ;  /* 0x0000000300067210 */ /* 0x000fc80007ffe1ff */
[----:B------:R-:W-:-:S04]  /*2d60*/  ISETP.GT.U32.AND P0, PT, R8, R3, PT ;  /* 0x000000030800720c */ /* 0x000fc80003f04070 */
[----:B------:R-:W-:-:S04]  /*2d70*/  SEL R6, R6, R35, P0 ;  /* 0x0000002306067207 */ /* 0x000fc80000000000 */
[----:B------:R-:W-:-:S13]  /*2d80*/  ISETP.NE.AND P0, PT, R6, RZ, PT ;  /* 0x000000ff0600720c */ /* 0x000fda0003f05270 */
[----:B------:R-:W-:Y:S05]  /*2d90*/  @!P0 BRA `(.L_x_68) ;  /* 0x0000000800b88947 */ /* 0x000fea0003800000 */
[----:B------:R-:W-:Y:S01]  /*2da0*/  VIMNMX.U32 R3, PT, PT, R8, R3, PT ;  /* 0x0000000308037248 */ /* 0x000fe20003fe0000 */
[----:B------:R-:W-:Y:S01]  /*2db0*/  BSSY.RECONVERGENT B1, `(.L_x_69) ;  /* 0x000009a000017945 */ /* 0x000fe20003800200 */
[----:B------:R-:W-:-:S03]  /*2dc0*/  IMAD.MOV.U32 R13, RZ, RZ, RZ ;  /* 0x000000ffff0d7224 */ /* 0x000fc600078e00ff */
[----:B------:R-:W-:-:S05]  /*2dd0*/  IMAD.IADD R3, R0, 0x1, -R3 ;  /* 0x0000000100037824 */ /* 0x000fca00078e0a03 */
[----:B------:R-:W-:Y:S02]  /*2de0*/  ISETP.GT.U32.AND P0, PT, R3, -0x4, PT ;  /* 0xfffffffc0300780c */ /* 0x000fe40003f04070 */
[----:B------:R-:W-:-:S11]  /*2df0*/  LOP3.LUT R3, R6, 0x3, RZ, 0xc0, !PT ;  /* 0x0000000306037812 */ /* 0x000fd600078ec0ff */
[----:B------:R-:W-:Y:S05]  /*2e00*/  @P0 BRA `(.L_x_70) ;  /* 0x0000000800500947 */ /* 0x000fea0003800000 */
[----:B------:R-:W-:Y:S01]  /*2e10*/  LOP3.LUT R13, R6, 0xfffffffc, RZ, 0xc0, !PT ;  /* 0xfffffffc060d7812 */ /* 0x000fe200078ec0ff */
[----:B------:R-:W-:Y:S01]  /*2e20*/  BSSY.RELIABLE B0, `(.L_x_71) ;  /* 0x000007d000007945 */ /* 0x000fe20003800100 */
[----:B------:R-:W-:-:S03]  /*2e30*/  MOV R15, RZ ;  /* 0x000000ff000f7202 */ /* 0x000fc60000000f00 */
[----:B------:R-:W-:-:S05]  /*2e40*/  IMAD.MOV R12, RZ, RZ, -R13 ;  /* 0x000000ffff0c7224 */ /* 0x000fca00078e0a0d */
[----:B------:R-:W-:-:S13]  /*2e50*/  ISETP.GE.AND P0, PT, R12, RZ, PT ;  /* 0x000000ff0c00720c */ /* 0x000fda0003f06270 */
[----:B------:R-:W-:Y:S05]  /*2e60*/  @P0 BRA `(.L_x_72) ;  /* 0x0000000400e00947 */ /* 0x000fea0003800000 */
[----:B------:R-:W-:Y:S01]  /*2e70*/  IMAD.MOV R4, RZ, RZ, -R12 ;  /* 0x000000ffff047224 */ /* 0x000fe200078e0a0c */
[----:B------:R-:W-:Y:S01]  /*2e80*/  BSSY.RECONVERGENT B2, `(.L_x_73) ;  /* 0x000004a000027945 */ /* 0x000fe20003800200 */
[----:B------:R-:W-:-:S03]  /*2e90*/  PLOP3.LUT P0, PT, PT, PT, PT, 0x80, 0x8 ;  /* 0x000000000008781c */ /* 0x000fc60003f0f070 */
[----:B------:R-:W-:-:S13]  /*2ea0*/  ISETP.GT.AND P1, PT, R4, 0xc, PT ;  /* 0x0000000c0400780c */ /* 0x000fda0003f24270 */
[----:B------:R-:W-:Y:S05]  /*2eb0*/  @!P1 BRA `(.L_x_74) ;  /* 0x0000000400189947 */ /* 0x000fea0003800000 */
[----:B------:R-:W-:-:S13]  /*2ec0*/  PLOP3.LUT P0, PT, PT, PT, PT, 0x8, 0x80 ;  /* 0x000000000080781c */ /* 0x000fda0003f0e170 */
.L_x_75:
[C-C-:B------:R-:W-:Y:S01]  /*2ed0*/  IMAD.IADD R25, R0.reuse, 0x1, R15.reuse ;  /* 0x0000000100197824 */ /* 0x140fe200078e020f */
[----:B0-----:R-:W-:-:S03]  /*2ee0*/  IADD3 R5, PT, PT, R0, 0x4, R15 ;  /* 0x0000000400057810 */ /* 0x001fc60007ffe00f */
[C---:B------:R-:W-:Y:S01]  /*2ef0*/  VIADD R11, R25.reuse, 0x2 ;  /* 0x00000002190b7836 */ /* 0x040fe20000000000 */
[C---:B------:R-:W-:Y:S01]  /*2f00*/  IADD3 R9, PT, PT, R25.reuse, 0x3, RZ ;  /* 0x0000000319097810 */ /* 0x040fe20007ffe0ff */
[----:B------:R-:W-:-:S04]  /*2f10*/  IMAD.WIDE.U32 R46, R25, 0x4, R28 ;  /* 0x00000004192e7825 */ /* 0x000fc800078e001c */
[--C-:B------:R-:W-:Y:S02]  /*2f20*/  IMAD.WIDE.U32 R10, R11, 0x4, R28.reuse ;  /* 0x000000040b0a7825 */ /* 0x100fe400078e001c */
[----:B------:R-:W2:Y:S02]  /*2f30*/  LDG.E R47, desc[UR36][R46.64] ;  /* 0x000000242e2f7981 */ /* 0x000ea4000c1e1900 */
[--C-:B------:R-:W-:Y:S02]  /*2f40*/  IMAD.WIDE.U32 R4, R5, 0x4, R28.reuse ;  /* 0x0000000405047825 */ /* 0x100fe400078e001c */
[----:B------:R-:W3:Y:S02]  /*2f50*/  LDG.E R11, desc[UR36][R10.64] ;  /* 0x000000240a0b7981 */ /* 0x000ee4000c1e1900 */
[----:B------:R-:W-:Y:S02]  /*2f60*/  VIADD R21, R25, 0x1 ;  /* 0x0000000119157836 */ /* 0x000fe40000000000 */
[--C-:B------:R-:W-:Y:S01]  /*2f70*/  IMAD.WIDE.U32 R8, R9, 0x4, R28.reuse ;  /* 0x0000000409087825 */ /* 0x100fe200078e001c */
[----:B------:R0:W4:Y:S03]  /*2f80*/  LDG.E R53, desc[UR36][R4.64] ;  /* 0x0000002404357981 */ /* 0x000126000c1e1900 */
[----:B------:R-:W-:Y:S01]  /*2f90*/  IMAD.WIDE.U32 R20, R21, 0x4, R28 ;  /* 0x0000000415147825 */ /* 0x000fe200078e001c */
[----:B------:R-:W5:Y:S04]  /*2fa0*/  LDG.E R51, desc[UR36][R8.64] ;  /* 0x0000002408337981 */ /* 0x000f68000c1e1900 */
[----:B------:R1:W5:Y:S01]  /*2fb0*/  LDG.E R45, desc[UR36][R20.64] ;  /* 0x00000024142d7981 */ /* 0x000362000c1e1900 */
[C---:B------:R-:W-:Y:S01]  /*2fc0*/  VIADD R7, R25.reuse, 0x5 ;  /* 0x0000000519077836 */ /* 0x040fe20000000000 */
[----:B------:R-:W-:Y:S01]  /*2fd0*/  IADD3 R43, PT, PT, R0, 0x8, R15 ;  /* 0x00000008002b7810 */ /* 0x000fe20007ffe00f */
[----:B0-----:R-:W-:-:S02]  /*2fe0*/  VIADD R5, R25, 0x7 ;  /* 0x0000000719057836 */ /* 0x001fc40000000000 */
[----:B------:R-:W-:-:S04]  /*2ff0*/  IMAD.WIDE.U32 R6, R7, 0x4, R28 ;  /* 0x0000000407067825 */ /* 0x000fc800078e001c */
[----:B-1----:R-:W-:Y:S01]  /*3000*/  VIADD R21, R25, 0x6 ;  /* 0x0000000619157836 */ /* 0x002fe20000000000 */
[----:B------:R0:W5:Y:S03]  /*3010*/  LDG.E R46, desc[UR36][R6.64] ;  /* 0x00000024062e7981 */ /* 0x000166000c1e1900 */
[----:B------:R-:W-:-:S04]  /*3020*/  IMAD.WIDE.U32 R20, R21, 0x4, R28 ;  /* 0x0000000415147825 */ /* 0x000fc800078e001c */
[----:B------:R-:W-:Y:S01]  /*3030*/  IMAD R14, R15, 0x4, R36 ;  /* 0x000000040f0e7824 */ /* 0x000fe200078e0224 */
[----:B------:R1:W5:Y:S01]  /*3040*/  LDG.E R49, desc[UR36][R20.64] ;  /* 0x0000002414317981 */ /* 0x000362000c1e1900 */
[----:B------:R-:W-:Y:S01]  /*3050*/  IMAD.WIDE.U32 R8, R43, 0x4, R28 ;  /* 0x000000042b087825 */ /* 0x000fe200078e001c */
[----:B0-----:R-:W-:-:S03]  /*3060*/  IADD3 R7, PT, PT, R0, 0xc, R15 ;  /* 0x0000000c00077810 */ /* 0x001fc60007ffe00f */
[--C-:B------:R-:W-:Y:S01]  /*3070*/  IMAD.WIDE.U32 R4, R5, 0x4, R28.reuse ;  /* 0x0000000405047825 */ /* 0x100fe200078e001c */
[----:B------:R0:W5:Y:S01]  /*3080*/  LDG.E R43, desc[UR36][R8.64] ;  /* 0x00000024082b7981 */ /* 0x000162000c1e1900 */
[----:B-1----:R-:W-:Y:S02]  /*3090*/  IADD3 R21, PT, PT, R25, 0x9, RZ ;  /* 0x0000000919157810 */ /* 0x002fe40007ffe0ff */
[----:B------:R-:W-:-:S04]  /*30a0*/  IMAD.WIDE.U32 R6, R7, 0x4, R28 ;  /* 0x0000000407067825 */ /* 0x000fc800078e001c */
[----:B0-----:R-:W-:-:S04]  /*30b0*/  IMAD.WIDE.U32 R8, R21, 0x4, R28 ;  /* 0x0000000415087825 */ /* 0x001fc800078e001c */
[----:B------:R-:W-:-:S04]  /*30c0*/  VIADD R21, R25, 0xa ;  /* 0x0000000a19157836 */ /* 0x000fc80000000000 */
[----:B------:R-:W-:-:S06]  /*30d0*/  IMAD.WIDE.U32 R20, R21, 0x4, R28 ;  /* 0x0000000415147825 */ /* 0x000fcc00078e001c */
[----:B------:R-:W5:Y:S04]  /*30e0*/  LDG.E R21, desc[UR36][R20.64] ;  /* 0x0000002414157981 */ /* 0x000f68000c1e1900 */
[----:B--2---:R0:W-:Y:S04]  /*30f0*/  STS [R14], R47 ;  /* 0x0000002f0e007388 */ /* 0x0041e80000000800 */
[----:B---3--:R1:W-:Y:S04]  /*3100*/  STS [R14+0x8], R11 ;  /* 0x0000080b0e007388 */ /* 0x0083e80000000800 */
[----:B----4-:R2:W-:Y:S04]  /*3110*/  STS [R14+0x10], R53 ;  /* 0x000010350e007388 */ /* 0x0105e80000000800 */
[----:B0-----:R0:W3:Y:S01]  /*3120*/  LDG.E R47, desc[UR36][R4.64] ;  /* 0x00000024042f7981 */ /* 0x0010e2000c1e1900 */
[----:B-1----:R-:W-:-:S02]  /*3130*/  VIADD R11, R25, 0xb ;  /* 0x0000000b190b7836 */ /* 0x002fc40000000000 */
[C---:B--2---:R-:W-:Y:S01]  /*3140*/  VIADD R53, R25.reuse, 0xd ;  /* 0x0000000d19357836 */ /* 0x044fe20000000000 */
[----:B-----5:R1:W-:Y:S01]  /*3150*/  STS [R14+0xc], R51 ;  /* 0x00000c330e007388 */ /* 0x0203e20000000800 */
[C---:B0-----:R-:W-:Y:S01]  /*3160*/  VIADD R5, R25.reuse, 0xe ;  /* 0x0000000e19057836 */ /* 0x041fe20000000000 */
[----:B------:R-:W-:Y:S02]  /*3170*/  IADD3 R25, PT, PT, R25, 0xf, RZ ;  /* 0x0000000f19197810 */ /* 0x000fe40007ffe0ff */
[----:B------:R0:W-:Y:S01]  /*3180*/  STS [R14+0x4], R45 ;  /* 0x0000042d0e007388 */ /* 0x0001e20000000800 */
[----:B------:R-:W-:-:S03]  /*3190*/  IMAD.WIDE.U32 R10, R11, 0x4, R28 ;  /* 0x000000040b0a7825 */ /* 0x000fc600078e001c */
[----:B-1----:R1:W2:Y:S04]  /*31a0*/  LDG.E R51, desc[UR36][R8.64] ;  /* 0x0000002408337981 */ /* 0x0022a8000c1e1900 */
[----:B------:R-:W4:Y:S04]  /*31b0*/  LDG.E R11, desc[UR36][R10.64] ;  /* 0x000000240a0b7981 */ /* 0x000f28000c1e1900 */
[----:B0-----:R0:W5:Y:S01]  /*31c0*/  LDG.E R45, desc[UR36][R6.64] ;  /* 0x00000024062d7981 */ /* 0x001162000c1e1900 */
[----:B-1----:R-:W-:-:S04]  /*31d0*/  IMAD.WIDE.U32 R8, R5, 0x4, R28 ;  /* 0x0000000405087825 */ /* 0x002fc800078e001c */
[--C-:B------:R-:W-:Y:S02]  /*31e0*/  IMAD.WIDE.U32 R4, R25, 0x4, R28.reuse ;  /* 0x0000000419047825 */ /* 0x100fe400078e001c */
[----:B------:R-:W5:Y:S02]  /*31f0*/  LDG.E R9, desc[UR36][R8.64] ;  /* 0x0000002408097981 */ /* 0x000f64000c1e1900 */
[----:B0-----:R-:W-:Y:S02]  /*3200*/  IMAD.WIDE.U32 R6, R53, 0x4, R28 ;  /* 0x0000000435067825 */ /* 0x001fe400078e001c */
[----:B------:R-:W5:Y:S04]  /*3210*/  LDG.E R5, desc[UR36][R4.64] ;  /* 0x0000002404057981 */ /* 0x000f68000c1e1900 */
[----:B------:R-:W5:Y:S01]  /*3220*/  LDG.E R7, desc[UR36][R6.64] ;  /* 0x0000002406077981 */ /* 0x000f62000c1e1900 */
[----:B------:R-:W-:-:S03]  /*3230*/  VIADD R12, R12, 0x10 ;  /* 0x000000100c0c7836 */ /* 0x000fc60000000000 */
[----:B------:R0:W-:Y:S04]  /*3240*/  STS [R14+0x14], R46 ;  /* 0x0000142e0e007388 */ /* 0x0001e80000000800 */
[----:B------:R0:W-:Y:S04]  /*3250*/  STS [R14+0x18], R49 ;  /* 0x000018310e007388 */ /* 0x0001e80000000800 */
[----:B------:R0:W-:Y:S04]  /*3260*/  STS [R14+0x20], R43 ;  /* 0x0000202b0e007388 */ /* 0x0001e80000000800 */
[----:B------:R0:W-:Y:S01]  /*3270*/  STS [R14+0x28], R21 ;  /* 0x000028150e007388 */ /* 0x0001e20000000800 */
[----:B------:R-:W-:Y:S01]  /*3280*/  ISETP.GE.AND P1, PT, R12, -0xc, PT ;  /* 0xfffffff40c00780c */ /* 0x000fe20003f26270 */
[----:B------:R-:W-:-:S02]  /*3290*/  VIADD R15, R15, 0x10 ;  /* 0x000000100f0f7836 */ /* 0x000fc40000000000 */
[----:B---3--:R0:W-:Y:S04]  /*32a0*/  STS [R14+0x1c], R47 ;  /* 0x00001c2f0e007388 */ /* 0x0081e80000000800 */
[----:B--2---:R0:W-:Y:S04]  /*32b0*/  STS [R14+0x24], R51 ;  /* 0x000024330e007388 */ /* 0x0041e80000000800 */
[----:B----4-:R0:W-:Y:S04]  /*32c0*/  STS [R14+0x2c], R11 ;  /* 0x00002c0b0e007388 */ /* 0x0101e80000000800 */
[----:B-----5:R0:W-:Y:S04]  /*32d0*/  STS [R14+0x30], R45 ;  /* 0x0000302d0e007388 */ /* 0x0201e80000000800 */
[----:B------:R0:W-:Y:S04]  /*32e0*/  STS [R14+0x38], R9 ;  /* 0x000038090e007388 */ /* 0x0001e80000000800 */
[----:B------:R0:W-:Y:S04]  /*32f0*/  STS [R14+0x3c], R5 ;  /* 0x00003c050e007388 */ /* 0x0001e80000000800 */
[----:B------:R0:W-:Y:S01]  /*3300*/  STS [R14+0x34], R7 ;  /* 0x000034070e007388 */ /* 0x0001e20000000800 */
[----:B------:R-:W-:Y:S05]  /*3310*/  @!P1 BRA `(.L_x_75) ;  /* 0xfffffff800ec9947 */ /* 0x000fea000383ffff */
.L_x_74:
[----:B------:R-:W-:Y:S05]  /*3320*/  BSYNC.RECONVERGENT B2 ;  /* 0x0000000000027941 */ /* 0x000fea0003800200 */
.L_x_73:
[----:B------:R-:W-:Y:S01]  /*3330*/  IMAD.MOV R4, RZ, RZ, -R12 ;  /* 0x000000ffff047224 */ /* 0x000fe200078e0a0c */
[----:B------:R-:W-:Y:S04]  /*3340*/  BSSY.RECONVERGENT B2, `(.L_x_76) ;  /* 0x0000027000027945 */ /* 0x000fe80003800200 */
[----:B------:R-:W-:-:S13]  /*3350*/  ISETP.GT.AND P1, PT, R4, 0x4, PT ;  /* 0x000000040400780c */ /* 0x000fda0003f24270 */
[----:B------:R-:W-:Y:S05]  /*3360*/  @!P1 BRA `(.L_x_77) ;  /* 0x0000000000909947 */ /* 0x000fea0003800000 */
[C-C-:B0-----:R-:W-:Y:S01]  /*3370*/  IMAD.IADD R43, R0.reuse, 0x1, R15.reuse ;  /* 0x00000001002b7824 */ /* 0x141fe200078e020f */
[----:B------:R-:W-:-:S03]  /*3380*/  IADD3 R5, PT, PT, R0, 0x4, R15 ;  /* 0x0000000400057810 */ /* 0x000fc60007ffe00f */
[C---:B------:R-:W-:Y:S01]  /*3390*/  IMAD.WIDE.U32 R6, R43.reuse, 0x4, R28 ;  /* 0x000000042b067825 */ /* 0x040fe200078e001c */
[----:B------:R-:W-:-:S03]  /*33a0*/  IADD3 R47, PT, PT, R43, 0x1, RZ ;  /* 0x000000012b2f7810 */ /* 0x000fc60007ffe0ff */
[--C-:B------:R-:W-:Y:S01]  /*33b0*/  IMAD.WIDE.U32 R4, R5, 0x4, R28.reuse ;  /* 0x0000000405047825 */ /* 0x100fe200078e001c */
[----:B------:R0:W2:Y:S03]  /*33c0*/  LDG.E R14, desc[UR36][R6.64] ;  /* 0x00000024060e7981 */ /* 0x0000a6000c1e1900 */
[C---:B------:R-:W-:Y:S01]  /*33d0*/  VIADD R21, R43.reuse, 0x2 ;  /* 0x000000022b157836 */ /* 0x040fe20000000000 */
[----:B------:R1:W3:Y:S01]  /*33e0*/  LDG.E R25, desc[UR36][R4.64] ;  /* 0x0000002404197981 */ /* 0x0002e2000c1e1900 */
[C---:B------:R-:W-:Y:S02]  /*33f0*/  VIADD R11, R43.reuse, 0x3 ;  /* 0x000000032b0b7836 */ /* 0x040fe40000000000 */
[C---:B------:R-:W-:Y:S02]  /*3400*/  VIADD R9, R43.reuse, 0x5 ;  /* 0x000000052b097836 */ /* 0x040fe40000000000 */
[C---:B------:R-:W-:Y:S01]  /*3410*/  VIADD R45, R43.reuse, 0x6 ;  /* 0x000000062b2d7836 */ /* 0x040fe20000000000 */
[----:B------:R-:W-:Y:S01]  /*3420*/  IADD3 R43, PT, PT, R43, 0x7, RZ ;  /* 0x000000072b2b7810 */ /* 0x000fe20007ffe0ff */
[----:B------:R-:W-:-:S04]  /*3430*/  IMAD.WIDE.U32 R46, R47, 0x4, R28 ;  /* 0x000000042f2e7825 */ /* 0x000fc800078e001c */
[--C-:B------:R-:W-:Y:S02]  /*3440*/  IMAD.WIDE.U32 R20, R21, 0x4, R28.reuse ;  /* 0x0000000415147825 */ /* 0x100fe400078e001c */
[----:B------:R-:W4:Y:S02]  /*3450*/  LDG.E R46, desc[UR36][R46.64] ;  /* 0x000000242e2e7981 */ /* 0x000f24000c1e1900 */
[--C-:B------:R-:W-:Y:S02]  /*3460*/  IMAD.WIDE.U32 R10, R11, 0x4, R28.reuse ;  /* 0x000000040b0a7825 */ /* 0x100fe400078e001c */
[----:B------:R5:W4:Y:S02]  /*3470*/  LDG.E R20, desc[UR36][R20.64] ;  /* 0x0000002414147981 */ /* 0x000b24000c1e1900 */
[--C-:B------:R-:W-:Y:S02]  /*3480*/  IMAD.WIDE.U32 R8, R9, 0x4, R28.reuse ;  /* 0x0000000409087825 */ /* 0x100fe400078e001c */
[----:B------:R-:W4:Y:S02]  /*3490*/  LDG.E R10, desc[UR36][R10.64] ;  /* 0x000000240a0a7981 */ /* 0x000f24000c1e1900 */
[----:B0-----:R-:W-:-:S02]  /*34a0*/  IMAD.WIDE.U32 R6, R45, 0x4, R28 ;  /* 0x000000042d067825 */ /* 0x001fc400078e001c */
[----:B------:R-:W4:Y:S02]  /*34b0*/  LDG.E R8, desc[UR36][R8.64] ;  /* 0x0000002408087981 */ /* 0x000f24000c1e1900 */
[----:B-1----:R-:W-:Y:S02]  /*34c0*/  IMAD.WIDE.U32 R4, R43, 0x4, R28 ;  /* 0x000000042b047825 */ /* 0x002fe400078e001c */
[----:B------:R-:W4:Y:S04]  /*34d0*/  LDG.E R6, desc[UR36][R6.64] ;  /* 0x0000002406067981 */ /* 0x000f28000c1e1900 */
[----:B------:R-:W4:Y:S01]  /*34e0*/  LDG.E R4, desc[UR36][R4.64] ;  /* 0x0000002404047981 */ /* 0x000f22000c1e1900 */
[----:B-----5:R-:W-:Y:S01]  /*34f0*/  IMAD R21, R15, 0x4, R36 ;  /* 0x000000040f157824 */ /* 0x020fe200078e0224 */
[----:B------:R-:W-:Y:S01]  /*3500*/  PLOP3.LUT P0, PT, PT, PT, PT, 0x8, 0x80 ;  /* 0x000000000080781c */ /* 0x000fe20003f0e170 */
[----:B------:R-:W-:-:S02]  /*3510*/  VIADD R12, R12, 0x8 ;  /* 0x000000080c0c7836 */ /* 0x000fc40000000000 */
[----:B------:R-:W-:Y:S01]  /*3520*/  VIADD R15, R15, 0x8 ;  /* 0x000000080f0f7836 */ /* 0x000fe20000000000 */
[----:B--2---:R1:W-:Y:S04]  /*3530*/  STS [R21], R14 ;  /* 0x0000000e15007388 */ /* 0x0043e80000000800 */
[----:B---3--:R1:W-:Y:S04]  /*3540*/  STS [R21+0x10], R25 ;  /* 0x0000101915007388 */ /* 0x0083e80000000800 */
[----:B----4-:R1:W-:Y:S04]  /*3550*/  STS [R21+0x4], R46 ;  /* 0x0000042e15007388 */ /* 0x0103e80000000800 */
[----:B------:R1:W-:Y:S04]  /*3560*/  STS [R21+0x8], R20 ;  /* 0x0000081415007388 */ /* 0x0003e80000000800 */
[----:B------:R1:W-:Y:S04]  /*3570*/  STS [R21+0xc], R10 ;  /* 0x00000c0a15007388 */ /* 0x0003e80000000800 */
[----:B------:R1:W-:Y:S04]  /*3580*/  STS [R21+0x14], R8 ;  /* 0x0000140815007388 */ /* 0x0003e80000000800 */
[----:B------:R1:W-:Y:S04]  /*3590*/  STS [R21+0x18], R6 ;  /* 0x0000180615007388 */ /* 0x0003e80000000800 */
[----:B------:R1:W-:Y:S02]  /*35a0*/  STS [R21+0x1c], R4 ;  /* 0x00001c0415007388 */ /* 0x0003e40000000800 */
.L_x_77:
[----:B------:R-:W-:Y:S05]  /*35b0*/  BSYNC.RECONVERGENT B2 ;  /* 0x0000000000027941 */ /* 0x000fea0003800200 */
.L_x_76:
[----:B------:R-:W-:-:S13]  /*35c0*/  ISETP.NE.OR P0, PT, R12, RZ, P0 ;  /* 0x000000ff0c00720c */ /* 0x000fda0000705670 */
[----:B------:R-:W-:Y:S05]  /*35d0*/  @!P0 BREAK.RELIABLE B0 ;  /* 0x0000000000008942 */ /* 0x000fea0003800100 */
[----:B------:R-:W-:Y:S05]  /*35e0*/  @!P0 BRA `(.L_x_70) ;  /* 0x0000000000588947 */ /* 0x000fea0003800000 */
.L_x_72:
[----:B------:R-:W-:Y:S05]  /*35f0*/  BSYNC.RELIABLE B0 ;  /* 0x0000000000007941 */ /* 0x000fea0003800100 */
.L_x_71:
[----:B0-----:R-:W-:-:S04]  /*3600*/  IMAD.IADD R5, R0, 0x1, R15 ;  /* 0x0000000100057824 */ /* 0x001fc800078e020f */
[C---:B------:R-:W-:Y:S01]  /*3610*/  VIADD R9, R5.reuse, 0x2 ;  /* 0x0000000205097836 */ /* 0x040fe20000000000 */
[C---:B------:R-:W-:Y:S01]  /*3620*/  IADD3 R7, PT, PT, R5.reuse, 0x1, RZ ;  /* 0x0000000105077810 */ /* 0x040fe20007ffe0ff */
[C---:B------:R-:W-:Y:S02]  /*3630*/  VIADD R11, R5.reuse, 0x3 ;  /* 0x00000003050b7836 */ /* 0x040fe40000000000 */
[----:B-12---:R-:W-:-:S04]  /*3640*/  IMAD.WIDE.U32 R4, R5, 0x4, R28 ;  /* 0x0000000405047825 */ /* 0x006fc800078e001c */
[--C-:B------:R-:W-:Y:S02]  /*3650*/  IMAD.WIDE.U32 R6, R7, 0x4, R28.reuse ;  /* 0x0000000407067825 */ /* 0x100fe400078e001c */
[----:B------:R-:W2:Y:S02]  /*3660*/  LDG.E R4, desc[UR36][R4.64] ;  /* 0x0000002404047981 */ /* 0x000ea4000c1e1900 */
[--C-:B------:R-:W-:Y:S02]  /*3670*/  IMAD.WIDE.U32 R8, R9, 0x4, R28.reuse ;  /* 0x0000000409087825 */ /* 0x100fe400078e001c */
[----:B------:R-:W3:Y:S02]  /*3680*/  LDG.E R6, desc[UR36][R6.64] ;  /* 0x0000002406067981 */ /* 0x000ee4000c1e1900 */
[----:B------:R-:W-:Y:S02]  /*3690*/  IMAD.WIDE.U32 R10, R11, 0x4, R28 ;  /* 0x000000040b0a7825 */ /* 0x000fe400078e001c */
[----:B------:R-:W4:Y:S04]  /*36a0*/  LDG.E R8, desc[UR36][R8.64] ;  /* 0x0000002408087981 */ /* 0x000f28000c1e1900 */
[----:B------:R-:W5:Y:S01]  /*36b0*/  LDG.E R10, desc[UR36][R10.64] ;  /* 0x000000240a0a7981 */ /* 0x000f62000c1e1900 */
[----:B------:R-:W-:-:S02]  /*36c0*/  IMAD R21, R15, 0x4, R36 ;  /* 0x000000040f157824 */ /* 0x000fc400078e0224 */
[----:B------:R-:W-:-:S05]  /*36d0*/  VIADD R12, R12, 0x4 ;  /* 0x000000040c0c7836 */ /* 0x000fca0000000000 */
[----:B------:R-:W-:Y:S02]  /*36e0*/  ISETP.NE.AND P0, PT, R12, RZ, PT ;  /* 0x000000ff0c00720c */ /* 0x000fe40003f05270 */
[----:B------:R-:W-:Y:S01]  /*36f0*/  IADD3 R15, PT, PT, R15, 0x4, RZ ;  /* 0x000000040f0f7810 */ /* 0x000fe20007ffe0ff */
[----:B--2---:R2:W-:Y:S04]  /*3700*/  STS [R21], R4 ;  /* 0x0000000415007388 */ /* 0x0045e80000000800 */
[----:B---3--:R2:W-:Y:S04]  /*3710*/  STS [R21+0x4], R6 ;  /* 0x0000040615007388 */ /* 0x0085e80000000800 */
[----:B----4-:R2:W-:Y:S04]  /*3720*/  STS [R21+0x8], R8 ;  /* 0x0000080815007388 */ /* 0x0105e80000000800 */
[----:B-----5:R2:W-:Y:S01]  /*3730*/  STS [R21+0xc], R10 ;  /* 0x00000c0a15007388 */ /* 0x0205e20000000800 */
[----:B------:R-:W-:Y:S05]  /*3740*/  @P0 BRA `(.L_x_71) ;  /* 0xfffffffc00ac0947 */ /* 0x000fea000383ffff */
.L_x_70:
[----:B------:R-:W-:Y:S05]  /*3750*/  BSYNC.RECONVERGENT B1 ;  /* 0x0000000000017941 */ /* 0x000fea0003800200 */
.L_x_69:
[----:B------:R-:W-:-:S13]  /*3760*/  ISETP.NE.AND P0, PT, R3, RZ, PT ;  /* 0x000000ff0300720c */ /* 0x000fda0003f05270 */
[----:B------:R-:W-:Y:S05]  /*3770*/  @!P0 BRA `(.L_x_68) ;  /* 0x0000000000408947 */ /* 0x000fea0003800000 */
[----:B0-----:R-:W-:-:S04]  /*3780*/  IMAD.IADD R7, R0, 0x1, R13 ;  /* 0x0000000100077824 */ /* 0x001fc800078e020d */
[----:B-12---:R-:W-:-:S06]  /*3790*/  IMAD.WIDE.U32 R4, R7, 0x4, R28 ;  /* 0x0000000407047825 */ /* 0x006fcc00078e001c */
[----:B------:R-:W2:Y:S01]  /*37a0*/  LDG.E R4, desc[UR36][R4.64] ;  /* 0x0000002404047981 */ /* 0x000ea2000c1e1900 */
[----:B------:R-:W-:Y:S01]  /*37b0*/  IMAD R13, R13, 0x4, R36 ;  /* 0x000000040d0d7824 */ /* 0x000fe200078e0224 */
[----:B------:R-:W-:-:S04]  /*37c0*/  ISETP.NE.AND P0, PT, R3, 0x1, PT ;  /* 0x000000010300780c */ /* 0x000fc80003f05270 */
[----:B--2---:R3:W-:Y:S09]  /*37d0*/  STS [R13], R4 ;  /* 0x000000040d007388 */ /* 0x0047f20000000800 */
[----:B------:R-:W-:Y:S05]  /*37e0*/  @!P0 BRA `(.L_x_68) ;  /* 0x0000000000248947 */ /* 0x000fea0003800000 */
[----:B------:R-:W-:Y:S01]  /*37f0*/  ISETP.NE.AND P0, PT, R3, 0x2, PT ;  /* 0x000000020300780c */ /* 0x000fe20003f05270 */
[----:B------:R-:W-:-:S04]  /*3800*/  VIADD R5, R7, 0x1 ;  /* 0x0000000107057836 */ /* 0x000fc80000000000 */
[----:B---3--:R-:W-:-:S06]  /*3810*/  IMAD.WIDE.U32 R4, R5, 0x4, R28 ;  /* 0x0000000405047825 */ /* 0x008fcc00078e001c */
[----:B------:R-:W2:Y:S02]  /*3820*/  LDG.E R4, desc[UR36][R4.64] ;  /* 0x0000002404047981 */ /* 0x000ea4000c1e1900 */
[----:B------:R-:W-:-:S04]  /*3830*/  @P0 VIADD R7, R7, 0x2 ;  /* 0x0000000207070836 */ /* 0x000fc80000000000 */
[----:B------:R-:W-:-:S06]  /*3840*/  @P0 IMAD.WIDE.U32 R6, R7, 0x4, R28 ;  /* 0x0000000407060825 */ /* 0x000fcc00078e001c */
[----:B------:R-:W3:Y:S04]  /*3850*/  @P0 LDG.E R6, desc[UR36][R6.64] ;  /* 0x0000002406060981 */ /* 0x000ee8000c1e1900 */
[----:B--2---:R4:W-:Y:S04]  /*3860*/  STS [R13+0x4], R4 ;  /* 0x000004040d007388 */ /* 0x0049e80000000800 */
[----:B---3--:R4:W-:Y:S02]  /*3870*/  @P0 STS [R13+0x8], R6 ;  /* 0x000008060d000388 */ /* 0x0089e40000000800 */
.L_x_68:
[----:B------:R-:W-:Y:S05]  /*3880*/  WARPSYNC.ALL ;  /* 0x0000000000007948 */ /* 0x000fea0003800000 */
[----:B------:R-:W-:Y:S06]  /*3890*/  BAR.SYNC.DEFER_BLOCKING 0x0 ;  /* 0x0000000000007b1d */ /* 0x000fec0000010000 */
.L_x_67:
[----:B---34-:R-:W3:Y:S02]  /*38a0*/  LDC.64 R12, c[0x4][0x18] ;  /* 0x01000600ff0c7b82 */ /* 0x018ee40000000a00 */
[----:B---3--:R-:W3:Y:S01]  /*38b0*/  LDG.E.64 R12, desc[UR36][R12.64] ;  /* 0x000000240c0c7981 */ /* 0x008ee2000c1e1b00 */
[----:B------:R-:W4:Y:S01]  /*38c0*/  I2F.U32.RP R0, R35 ;  /* 0x0000002300007306 */ /* 0x000f220000209000 */
[----:B------:R-:W-:Y:S01]  /*38d0*/  IMAD.MOV R3, RZ, RZ, -R35 ;  /* 0x000000ffff037224 */ /* 0x000fe200078e0a23 */
[----:B------:R-:W-:Y:S01]  /*38e0*/  ISETP.NE.U32.AND P1, PT, R35, RZ, PT ;  /* 0x000000ff2300720c */ /* 0x000fe20003f25070 */
[----:B------:R-:W-:Y:S05]  /*38f0*/  BSSY.RECONVERGENT B0, `(.L_x_78) ;  /* 0x0000077000007945 */ /* 0x000fea0003800200 */
[----:B----4-:R-:W1:Y:S02]  /*3900*/  MUFU.RCP R0, R0 ;  /* 0x0000000000007308 */ /* 0x010e640000001000 */
[----:B-12---:R-:W-:-:S06]  /*3910*/  IADD3 R4, PT, PT, R0, 0xffffffe, RZ ;  /* 0x0ffffffe00047810 */ /* 0x006fcc0007ffe0ff */
[----:B0-----:R0:W1:Y:S02]  /*3920*/  F2I.FTZ.U32.TRUNC.NTZ R5, R4 ;  /* 0x0000000400057305 */ /* 0x001064000021f000 */
[----:B0-----:R-:W-:Y:S02]  /*3930*/  IMAD.MOV.U32 R4, RZ, RZ, RZ ;  /* 0x000000ffff047224 */ /* 0x001fe400078e00ff */
[----:B-1----:R-:W-:-:S04]  /*3940*/  IMAD R3, R3, R5, RZ ;  /* 0x0000000503037224 */ /* 0x002fc800078e02ff */
[----:B------:R-:W-:-:S06]  /*3950*/  IMAD.HI.U32 R5, R5, R3, R4 ;  /* 0x0000000305057227 */ /* 0x000fcc00078e0004 */
[----:B------:R-:W-:-:S04]  /*3960*/  IMAD.HI.U32 R5, R5, R40, RZ ;  /* 0x0000002805057227 */ /* 0x000fc800078e00ff */
[----:B------:R-:W-:-:S04]  /*3970*/  IMAD.MOV R5, RZ, RZ, -R5 ;  /* 0x000000ffff057224 */ /* 0x000fc800078e0a05 */
[----:B------:R-:W-:-:S05]  /*3980*/  IMAD R6, R35, R5, R40 ;  /* 0x0000000523067224 */ /* 0x000fca00078e0228 */
[----:B------:R-:W-:-:S13]  /*3990*/  ISETP.GE.U32.AND P0, PT, R6, R35, PT ;  /* 0x000000230600720c */ /* 0x000fda0003f06070 */
[----:B------:R-:W-:-:S05]  /*39a0*/  @P0 IMAD.IADD R6, R6, 0x1, -R35 ;  /* 0x0000000106060824 */ /* 0x000fca00078e0a23 */
[----:B------:R-:W-:Y:S02]  /*39b0*/  ISETP.GE.U32.AND P0, PT, R6, R35, PT ;  /* 0x000000230600720c */ /* 0x000fe40003f06070 */
[----:B------:R-:W-:-:S04]  /*39c0*/  IADD3 R3, PT, PT, -R35, R6, RZ ;  /* 0x0000000623037210 */ /* 0x000fc80007ffe1ff */
[----:B------:R-:W-:Y:S02]  /*39d0*/  SEL R3, R3, R6, P0 ;  /* 0x0000000603037207 */ /* 0x000fe40000000000 */
[----:B------:R-:W-:-:S05]  /*39e0*/  @!P1 LOP3.LUT R3, RZ, R35, RZ, 0x33, !PT ;  /* 0x00000023ff039212 */ /* 0x000fca00078e33ff */
[----:B------:R-:W-:-:S05]  /*39f0*/  IMAD R3, R3, 0x4, R36 ;  /* 0x0000000403037824 */ /* 0x000fca00078e0224 */
[----:B------:R0:W1:Y:S01]  /*3a00*/  LDS R43, [R3] ;  /* 0x00000000032b7984 */ /* 0x0000620000000800 */
[----:B---3--:R-:W-:-:S04]  /*3a10*/  ISETP.NE.U32.AND P0, PT, R12, RZ, PT ;  /* 0x000000ff0c00720c */ /* 0x008fc80003f05070 */
[----:B------:R-:W-:-:S13]  /*3a20*/  ISETP.NE.AND.EX P0, PT, R13, RZ, PT, P0 ;  /* 0x000000ff0d00720c */ /* 0x000fda0003f05300 */
[----:B01----:R-:W-:Y:S05]  /*3a30*/  @!P0 BRA `(.L_x_79) ;  /* 0x0000000000f88947 */ /* 0x003fea0003800000 */
[----:B------:R-:W-:Y:S02]  /*3a40*/  IMAD.MOV.U32 R4, RZ, RZ, R12 ;  /* 0x000000ffff047224 */ /* 0x000fe400078e000c */
[----:B------:R-:W-:-:S07]  /*3a50*/  IMAD.MOV.U32 R5, RZ, RZ, R13 ;  /* 0x000000ffff057224 */ /* 0x000fce00078e000d */
.L_x_91:
[----:B------:R-:W2:Y:S01]  /*3a60*/  LD.E.S16 R3, desc[UR36][R4.64+0x8] ;  /* 0x0000082404037980 */ /* 0x000ea2000c101700 */
[----:B------:R-:W-:Y:S01]  /*3a70*/  BSSY.RELIABLE B1, `(.L_x_80) ;  /* 0x0000036000017945 */ /* 0x000fe20003800100 */
[----:B--2---:R-:W-:-:S13]  /*3a80*/  ISETP.NE.AND P0, PT, R42, R3, PT ;  /* 0x000000032a00720c */ /* 0x004fda0003f05270 */
[----:B------:R-:W-:Y:S05]  /*3a90*/  @P0 BRA `(.L_x_81) ;  /* 0x0000000000cc0947 */ /* 0x000fea0003800000 */
[----:B------:R-:W-:-:S13]  /*3aa0*/  ISETP.NE.AND P0, PT, R42, RZ, PT ;  /* 0x000000ff2a00720c */ /* 0x000fda0003f05270 */
[----:B------:R-:W-:Y:S05]  /*3ab0*/  @!P0 BREAK.RELIABLE B1 ;  /* 0x0000000000018942 */ /* 0x000fea0003800100 */
[----:B------:R-:W-:Y:S05]  /*3ac0*/  @!P0 BRA `(.L_x_82) ;  /* 0x0000000000388947 */ /* 0x000fea0003800000 */
[----:B------:R0:W5:Y:S01]  /*3ad0*/  LD.E.64 R6, desc[UR36][R4.64] ;  /* 0x0000002404067980 */ /* 0x000162000c101b00 */
[----:B------:R-:W-:-:S07]  /*3ae0*/  IMAD.MOV.U32 R3, RZ, RZ, RZ ;  /* 0x000000ffff037224 */ /* 0x000fce00078e00ff */
.L_x_83:
[----:B------:R-:W-:Y:S02]  /*3af0*/  IADD3 R10, P1, PT, R3, R16, RZ ;  /* 0x00000010030a7210 */ /* 0x000fe40007f3e0ff */
[----:B-----5:R-:W-:-:S03]  /*3b00*/  IADD3 R8, P0, PT, R6, R3, RZ ;  /* 0x0000000306087210 */ /* 0x020fc60007f1e0ff */
[----:B------:R-:W-:Y:S01]  /*3b10*/  IMAD.X R11, RZ, RZ, R17, P1 ;  /* 0x000000ffff0b7224 */ /* 0x000fe200008e0611 */
[----:B------:R-:W-:-:S05]  /*3b20*/  IADD3.X R9, PT, PT, RZ, R7, RZ, P0, !PT ;  /* 0x00000007ff097210 */ /* 0x000fca00007fe4ff */
[----:B------:R-:W2:Y:S04]  /*3b30*/  LD.E.U8 R8, desc[UR36][R8.64] ;  /* 0x0000002408087980 */ /* 0x000ea8000c101100 */
[----:B------:R-:W2:Y:S02]  /*3b40*/  LD.E.U8 R11, desc[UR36][R10.64] ;  /* 0x000000240a0b7980 */ /* 0x000ea4000c101100 */
[----:B--2---:R-:W-:-:S13]  /*3b50*/  ISETP.NE.AND P0, PT, R8, R11, PT ;  /* 0x0000000b0800720c */ /* 0x004fda0003f05270 */
[----:B------:R-:W-:Y:S05]  /*3b60*/  @P0 BRA `(.L_x_81) ;  /* 0x0000000000980947 */ /* 0x000fea0003800000 */
[----:B------:R-:W-:-:S05]  /*3b70*/  VIADD R3, R3, 0x1 ;  /* 0x0000000103037836 */ /* 0x000fca0000000000 */
[----:B------:R-:W-:-:S13]  /*3b80*/  ISETP.NE.AND P0, PT, R3, R42, PT ;  /* 0x0000002a0300720c */ /* 0x000fda0003f05270 */
[----:B------:R-:W-:Y:S05]  /*3b90*/  @!P0 BREAK.RELIABLE B1 ;  /* 0x0000000000018942 */ /* 0x000fea0003800100 */
[----:B------:R-:W-:Y:S05]  /*3ba0*/  @P0 BRA `(.L_x_83) ;  /* 0xfffffffc00d00947 */ /* 0x000fea000383ffff */
.L_x_82:
[----:B0-----:R-:W2:Y:S02]  /*3bb0*/  LD.E R4, desc[UR36][R4.64+0xc] ;  /* 0x00000c2404047980 */ /* 0x001ea4000c101900 */
[----:B--2---:R-:W-:-:S13]  /*3bc0*/  ISETP.NE.AND P0, PT, R4, -0x1, PT ;  /* 0xffffffff0400780c */ /* 0x004fda0003f05270 */
[----:B------:R-:W-:Y:S05]  /*3bd0*/  @!P0 BRA `(.L_x_79) ;  /* 0x0000000000908947 */ /* 0x000fea0003800000 */
[----:B------:R-:W2:Y:S01]  /*3be0*/  LD.E R0, desc[UR36][R12.64+0xc] ;  /* 0x00000c240c007980 */ /* 0x000ea2000c101900 */
[----:B------:R-:W-:Y:S01]  /*3bf0*/  BSSY.RECONVERGENT B2, `(.L_x_84) ;  /* 0x0000007000027945 */ /* 0x000fe20003800200 */
[----:B--2---:R-:W-:-:S13]  /*3c00*/  ISETP.NE.AND P0, PT, R0, R43, PT ;  /* 0x0000002b0000720c */ /* 0x004fda0003f05270 */
[----:B------:R-:W-:Y:S05]  /*3c10*/  @!P0 BRA `(.L_x_85) ;  /* 0x0000000000108947 */ /* 0x000fea0003800000 */
.L_x_86:
[----:B------:R-:W2:Y:S04]  /*3c20*/  LD.E.64 R12, desc[UR36][R12.64+0x10] ;  /* 0x000010240c0c7980 */ /* 0x000ea8000c101b00 */
[----:B--2---:R-:W2:Y:S02]  /*3c30*/  LD.E R0, desc[UR36][R12.64+0xc] ;  /* 0x00000c240c007980 */ /* 0x004ea4000c101900 */
[----:B--2---:R-:W-:-:S13]  /*3c40*/  ISETP.NE.AND P0, PT, R0, R43, PT ;  /* 0x0000002b0000720c */ /* 0x004fda0003f05270 */
[----:B------:R-:W-:Y:S05]  /*3c50*/  @P0 BRA `(.L_x_86) ;  /* 0xfffffffc00f00947 */ /* 0x000fea000383ffff */
.L_x_85:
[----:B------:R-:W-:Y:S05]  /*3c60*/  BSYNC.RECONVERGENT B2 ;  /* 0x0000000000027941 */ /* 0x000fea0003800200 */
.L_x_84:
[----:B------:R-:W2:Y:S01]  /*3c70*/  LD.E.U16 R0, desc[UR36][R12.64+0x8] ;  /* 0x000008240c007980 */ /* 0x000ea2000c101500 */
[----:B------:R-:W-:Y:S01]  /*3c80*/  BSSY.RECONVERGENT B2, `(.L_x_87) ;  /* 0x0000013000027945 */ /* 0x000fe20003800200 */
[C---:B--2---:R-:W-:Y:S02]  /*3c90*/  ISETP.NE.AND P0, PT, R0.reuse, RZ, PT ;  /* 0x000000ff0000720c */ /* 0x044fe40003f05270 */
[----:B------:R-:W-:-:S11]  /*3ca0*/  PRMT R42, R0, 0x9910, RZ ;  /* 0x00009910002a7816 */ /* 0x000fd600000000ff */
[----:B------:R-:W-:Y:S05]  /*3cb0*/  @!P0 BRA `(.L_x_88) ;  /* 0x00000000003c8947 */ /* 0x000fea0003800000 */
[----:B------:R-:W5:Y:S01]  /*3cc0*/  LD.E.64 R12, desc[UR36][R12.64] ;  /* 0x000000240c0c7980 */ /* 0x000f62000c101b00 */
[----:B------:R-:W-:Y:S01]  /*3cd0*/  IMAD.MOV.U32 R3, RZ, RZ, RZ ;  /* 0x000000ffff037224 */ /* 0x000fe200078e00ff */
[----:B------:R-:W-:Y:S01]  /*3ce0*/  SHF.R.S32.HI R0, RZ, 0x1f, R42 ;  /* 0x0000001fff007819 */ /* 0x000fe2000001142a */
[----:B------:R-:W-:-:S07]  /*3cf0*/  IMAD.MOV.U32 R9, RZ, RZ, RZ ;  /* 0x000000ffff097224 */ /* 0x000fce00078e00ff */
.L_x_89:
[----:B-----5:R-:W-:-:S04]  /*3d00*/  IADD3 R6, P0, PT, R12, R3, RZ ;  /* 0x000000030c067210 */ /* 0x020fc80007f1e0ff */
[----:B0-----:R-:W-:-:S06]  /*3d10*/  IADD3.X R7, PT, PT, R13, R9, RZ, P0, !PT ;  /* 0x000000090d077210 */ /* 0x001fcc00007fe4ff */
        /* <DEDUP_REMOVED lines=9> */
.L_x_88:
[----:B------:R-:W-:Y:S05]  /*3db0*/  BSYNC.RECONVERGENT B2 ;  /* 0x0000000000027941 */ /* 0x000fea0003800200 */
.L_x_87:
[----:B------:R-:W-:Y:S05]  /*3dc0*/  BRA `(.L_x_90) ;  /* 0x0000000000a47947 */ /* 0x000fea0003800000 */
.L_x_81:
[----:B------:R-:W-:Y:S05]  /*3dd0*/  BSYNC.RELIABLE B1 ;  /* 0x0000000000017941 */ /* 0x000fea0003800100 */
.L_x_80:
[----:B0-----:R-:W2:Y:S02]  /*3de0*/  LD.E.64 R4, desc[UR36][R4.64+0x10] ;  /* 0x0000102404047980 */ /* 0x001ea4000c101b00 */
[----:B--2---:R-:W-:-:S04]  /*3df0*/  ISETP.NE.U32.AND P0, PT, R4, RZ, PT ;  /* 0x000000ff0400720c */ /* 0x004fc80003f05070 */
[----:B------:R-:W-:-:S13]  /*3e00*/  ISETP.NE.AND.EX P0, PT, R5, RZ, PT, P0 ;  /* 0x000000ff0500720c */ /* 0x000fda0003f05300 */
[----:B------:R-:W-:Y:S05]  /*3e10*/  @P0 BRA `(.L_x_91) ;  /* 0xfffffffc00100947 */ /* 0x000fea000383ffff */
.L_x_79:
[----:B------:R-:W2:Y:S01]  /*3e20*/  LD.E R3, desc[UR36][R12.64+0xc] ;  /* 0x00000c240c037980 */ /* 0x000ea2000c101900 */
[----:B------:R-:W-:Y:S01]  /*3e30*/  BSSY.RECONVERGENT B2, `(.L_x_92) ;  /* 0x0000007000027945 */ /* 0x000fe20003800200 */
[----:B--2---:R-:W-:-:S13]  /*3e40*/  ISETP.NE.AND P0, PT, R3, R24, PT ;  /* 0x000000180300720c */ /* 0x004fda0003f05270 */
[----:B------:R-:W-:Y:S05]  /*3e50*/  @!P0 BRA `(.L_x_93) ;  /* 0x0000000000108947 */ /* 0x000fea0003800000 */
.L_x_94:
[----:B------:R-:W2:Y:S04]  /*3e60*/  LD.E.64 R12, desc[UR36][R12.64+0x10] ;  /* 0x000010240c0c7980 */ /* 0x000ea8000c101b00 */
[----:B--2---:R-:W2:Y:S02]  /*3e70*/  LD.E R3, desc[UR36][R12.64+0xc] ;  /* 0x00000c240c037980 */ /* 0x004ea4000c101900 */
[----:B--2---:R-:W-:-:S13]  /*3e80*/  ISETP.NE.AND P0, PT, R3, R24, PT ;  /* 0x000000180300720c */ /* 0x004fda0003f05270 */
[----:B------:R-:W-:Y:S05]  /*3e90*/  @P0 BRA `(.L_x_94) ;  /* 0xfffffffc00f00947 */ /* 0x000fea000383ffff */
.L_x_93:
[----:B------:R-:W-:Y:S05]  /*3ea0*/  BSYNC.RECONVERGENT B2 ;  /* 0x0000000000027941 */ /* 0x000fea0003800200 */
.L_x_92:
[----:B------:R-:W2:Y:S01]  /*3eb0*/  LD.E.U16 R0, desc[UR36][R12.64+0x8] ;  /* 0x000008240c007980 */ /* 0x000ea2000c101500 */
[----:B------:R-:W-:Y:S01]  /*3ec0*/  BSSY.RECONVERGENT B2, `(.L_x_95) ;  /* 0x0000013000027945 */ /* 0x000fe20003800200 */
[----:B--2---:R-:W-:-:S13]  /*3ed0*/  ISETP.NE.AND P0, PT, R0, RZ, PT ;  /* 0x000000ff0000720c */ /* 0x004fda0003f05270 */
[----:B------:R-:W-:Y:S05]  /*3ee0*/  @!P0 BRA `(.L_x_96) ;  /* 0x0000000000408947 */ /* 0x000fea0003800000 */
[----:B------:R-:W5:Y:S01]  /*3ef0*/  LD.E.64 R12, desc[UR36][R12.64] ;  /* 0x000000240c0c7980 */ /* 0x000f62000c101b00 */
[----:B------:R-:W-:Y:S01]  /*3f00*/  PRMT R8, R0, 0x9910, RZ ;  /* 0x0000991000087816 */ /* 0x000fe200000000ff */
[----:B------:R-:W-:Y:S02]  /*3f10*/  IMAD.MOV.U32 R3, RZ, RZ, RZ ;  /* 0x000000ffff037224 */ /* 0x000fe400078e00ff */
[----:B------:R-:W-:Y:S01]  /*3f20*/  IMAD.MOV.U32 R9, RZ, RZ, RZ ;  /* 0x000000ffff097224 */ /* 0x000fe200078e00ff */
[----:B------:R-:W-:-:S07]  /*3f30*/  SHF.R.S32.HI R10, RZ, 0x1f, R8 ;  /* 0x0000001fff0a7819 */ /* 0x000fce0000011408 */
.L_x_97:
        /* <DEDUP_REMOVED lines=11> */
.L_x_96:
[----:B------:R-:W-:Y:S05]  /*3ff0*/  BSYNC.RECONVERGENT B2 ;  /* 0x0000000000027941 */ /* 0x000fea0003800200 */
.L_x_95:
[----:B------:R-:W2:Y:S01]  /*4000*/  LD.E.U8 R3, desc[UR36][R22.64] ;  /* 0x0000002416037980 */ /* 0x000ea2000c101100 */
[----:B0-----:R-:W-:-:S04]  /*4010*/  PRMT R7, R0, 0x9910, RZ ;  /* 0x0000991000077816 */ /* 0x001fc800000000ff */
[----:B------:R-:W-:Y:S01]  /*4020*/  IADD3 R4, P0, PT, R16, R7, RZ ;  /* 0x0000000710047210 */ /* 0x000fe20007f1e0ff */
[----:B------:R-:W-:-:S03]  /*4030*/  VIADD R42, R7, 0x1 ;  /* 0x00000001072a7836 */ /* 0x000fc60000000000 */
[----:B------:R-:W-:-:S05]  /*4040*/  LEA.HI.X.SX32 R5, R7, R17, 0x1, P0 ;  /* 0x0000001107057211 */ /* 0x000fca00000f0eff */
[----:B--2---:R1:W-:Y:S04]  /*4050*/  ST.E.U8 desc[UR36][R4.64], R3 ;  /* 0x0000000304007985 */ /* 0x0043e8000c101124 */
.L_x_90:
[----:B------:R-:W-:Y:S05]  /*4060*/  BSYNC.RECONVERGENT B0 ;  /* 0x0000000000007941 */ /* 0x000fea0003800200 */
.L_x_78:
[----:B------:R-:W-:Y:S01]  /*4070*/  ISETP.GE.AND P0, PT, R42, 0x3e8, PT ;  /* 0x000003e82a00780c */ /* 0x000fe20003f06270 */
[----:B------:R-:W-:-:S12]  /*4080*/  BSSY.RECONVERGENT B6, `(.L_x_98) ;  /* 0x000000a000067945 */ /* 0x000fd80003800200 */
[----:B------:R-:W-:Y:S05]  /*4090*/  @!P0 BRA `(.L_x_99) ;  /* 0x0000000000208947 */ /* 0x000fea0003800000 */
[----:B------:R-:W-:Y:S01]  /*40a0*/  MOV R8, 0x8 ;  /* 0x0000000800087802 */ /* 0x000fe20000000f00 */
[----:B------:R-:W1:Y:S01]  /*40b0*/  LDCU.64 UR4, c[0x4][0x28] ;  /* 0x01000500ff0477ac */ /* 0x000e620008000a00 */
[----:B0-----:R-:W-:-:S04]  /*40c0*/  CS2R R6, SRZ ;  /* 0x0000000000067805 */ /* 0x001fc8000001ff00 */
[----:B------:R-:W0:Y:S01]  /*40d0*/  LDC.64 R8, c[0x4][R8] ;  /* 0x0100000008087b82 */ /* 0x000e220000000a00 */
[----:B-1----:R-:W-:Y:S01]  /*40e0*/  IMAD.U32 R4, RZ, RZ, UR4 ;  /* 0x00000004ff047e24 */ /* 0x002fe2000f8e00ff */
[----:B------:R-:W-:-:S07]  /*40f0*/  MOV R5, UR5 ;  /* 0x0000000500057c02 */ /* 0x000fce0008000f00 */
[----:B------:R-:W-:-:S07]  /*4100*/  LEPC R20, `(.L_x_99) ;  /* 0x000000001014794e */ /* 0x000fce0000000000 */
[----:B0-----:R-:W-:Y:S05]  /*4110*/  CALL.ABS.NOINC R8 ;  /* 0x0000000008007343 */ /* 0x001fea0003c00000 */
.L_x_99:
[----:B------:R-:W-:Y:S05]  /*4120*/  BSYNC.RECONVERGENT B6 ;  /* 0x0000000000067941 */ /* 0x000fea0003800200 */
.L_x_98:
[----:B------:R-:W-:Y:S01]  /*4130*/  ISETP.NE.AND P0, PT, R42, RZ, PT ;  /* 0x000000ff2a00720c */ /* 0x000fe20003f05270 */
[----:B------:R-:W-:Y:S01]  /*4140*/  BSSY.RECONVERGENT B0, `(.L_x_100) ;  /* 0x0000012000007945 */ /* 0x000fe20003800200 */
[----:B01----:R-:W-:Y:S02]  /*4150*/  IMAD.MOV.U32 R4, RZ, RZ, R16 ;  /* 0x000000ffff047224 */ /* 0x003fe400078e0010 */
[----:B------:R-:W-:-:S09]  /*4160*/  IMAD.MOV.U32 R5, RZ, RZ, R17 ;  /* 0x000000ffff057224 */ /* 0x000fd200078e0011 */
[----:B------:R-:W-:Y:S05]  /*4170*/  @!P0 BRA `(.L_x_101) ;  /* 0x0000000000388947 */ /* 0x000fea0003800000 */
[----:B------:R-:W-:Y:S01]  /*4180*/  IMAD.MOV.U32 R3, RZ, RZ, RZ ;  /* 0x000000ffff037224 */ /* 0x000fe200078e00ff */
[----:B------:R-:W-:Y:S01]  /*4190*/  SHF.R.S32.HI R11, RZ, 0x1f, R42 ;  /* 0x0000001fff0b7819 */ /* 0x000fe2000001142a */
[----:B------:R-:W-:-:S07]  /*41a0*/  IMAD.MOV.U32 R0, RZ, RZ, RZ ;  /* 0x000000ffff007224 */ /* 0x000fce00078e00ff */
.L_x_102:
[----:B------:R-:W-:-:S04]  /*41b0*/  IADD3 R8, P0, PT, R3, R16, RZ ;  /* 0x0000001003087210 */ /* 0x000fc80007f1e0ff */
[----:B0-----:R-:W-:-:S06]  /*41c0*/  IADD3.X R9, PT, PT, R0, R17, RZ, P0, !PT ;  /* 0x0000001100097210 */ /* 0x001fcc00007fe4ff */
[----:B------:R-:W2:Y:S01]  /*41d0*/  LD.E.U8 R9, desc[UR36][R8.64] ;  /* 0x0000002408097980 */ /* 0x000ea2000c101100 */
[----:B------:R-:W-:-:S04]  /*41e0*/  IADD3 R6, P0, P1, R32, R3, R37 ;  /* 0x0000000320067210 */ /* 0x000fc8000791e025 */
[----:B------:R-:W-:Y:S02]  /*41f0*/  IADD3.X R7, PT, PT, R33, R0, RZ, P0, P1 ;  /* 0x0000000021077210 */ /* 0x000fe400007e24ff */
[----:B------:R-:W-:-:S05]  /*4200*/  IADD3 R3, P0, PT, R3, 0x1, RZ ;  /* 0x0000000103037810 */ /* 0x000fca0007f1e0ff */
[----:B------:R-:W-:Y:S01]  /*4210*/  IMAD.X R0, RZ, RZ, R0, P0 ;  /* 0x000000ffff007224 */ /* 0x000fe200000e0600 */
[----:B------:R-:W-:-:S04]  /*4220*/  ISETP.GE.U32.AND P0, PT, R3, R42, PT ;  /* 0x0000002a0300720c */ /* 0x000fc80003f06070 */
[----:B------:R-:W-:Y:S01]  /*4230*/  ISETP.GE.U32.AND.EX P0, PT, R0, R11, PT, P0 ;  /* 0x0000000b0000720c */ /* 0x000fe20003f06100 */
[----:B--2---:R0:W-:-:S12]  /*4240*/  ST.E.U8 desc[UR36][R6.64], R9 ;  /* 0x0000000906007985 */ /* 0x0041d8000c101124 */
[----:B------:R-:W-:Y:S05]  /*4250*/  @!P0 BRA `(.L_x_102) ;  /* 0xfffffffc00d48947 */ /* 0x000fea000383ffff */
.L_x_101:
[----:B------:R-:W-:Y:S05]  /*4260*/  BSYNC.RECONVERGENT B0 ;  /* 0x0000000000007941 */ /* 0x000fea0003800200 */
.L_x_100:
[----:B------:R-:W2:Y:S01]  /*4270*/  LD.E.U8 R3, desc[UR36][R4.64] ;  /* 0x0000002404037980 */ /* 0x000ea2000c101100 */
[----:B0-----:R-:W0:Y:S03]  /*4280*/  LDC.64 R6, c[0x4][0x18] ;  /* 0x01000600ff067b82 */ /* 0x001e260000000a00 */
[----:B--2---:R1:W-:Y:S04]  /*4290*/  ST.E.U8 desc[UR36][R22.64], R3 ;  /* 0x0000000316007985 */ /* 0x0043e8000c101124 */
[----:B0-----:R-:W2:Y:S04]  /*42a0*/  LDG.E.64 R6, desc[UR36][R6.64] ;  /* 0x0000002406067981 */ /* 0x001ea8000c1e1b00 */
[----:B--2---:R-:W2:Y:S01]  /*42b0*/  LD.E R9, desc[UR36][R6.64+0xc] ;  /* 0x00000c2406097980 */ /* 0x004ea2000c101900 */
[----:B------:R-:W-:Y:S01]  /*42c0*/  BSSY.RECONVERGENT B0, `(.L_x_103) ;  /* 0x0000007000007945 */ /* 0x000fe20003800200 */
[----:B--2---:R-:W-:-:S13]  /*42d0*/  ISETP.NE.AND P0, PT, R9, R24, PT ;  /* 0x000000180900720c */ /* 0x004fda0003f05270 */
[----:B-1----:R-:W-:Y:S05]  /*42e0*/  @!P0 BRA `(.L_x_104) ;  /* 0x0000000000108947 */ /* 0x002fea0003800000 */
.L_x_105:
[----:B------:R-:W2:Y:S04]  /*42f0*/  LD.E.64 R6, desc[UR36][R6.64+0x10] ;  /* 0x0000102406067980 */ /* 0x000ea8000c101b00 */
[----:B--2---:R-:W2:Y:S02]  /*4300*/  LD.E R5, desc[UR36][R6.64+0xc] ;  /* 0x00000c2406057980 */ /* 0x004ea4000c101900 */
[----:B--2---:R-:W-:-:S13]  /*4310*/  ISETP.NE.AND P0, PT, R5, R24, PT ;  /* 0x000000180500720c */ /* 0x004fda0003f05270 */
[----:B------:R-:W-:Y:S05]  /*4320*/  @P0 BRA `(.L_x_105) ;  /* 0xfffffffc00f00947 */ /* 0x000fea000383ffff */
.L_x_104:
[----:B------:R-:W-:Y:S05]  /*4330*/  BSYNC.RECONVERGENT B0 ;  /* 0x0000000000007941 */ /* 0x000fea0003800200 */
.L_x_103:
[----:B------:R-:W2:Y:S01]  /*4340*/  LD.E.U16 R47, desc[UR36][R6.64+0x8] ;  /* 0x00000824062f7980 */ /* 0x000ea2000c101500 */
[----:B------:R-:W-:Y:S01]  /*4350*/  BSSY.RECONVERGENT B0, `(.L_x_106) ;  /* 0x0000017000007945 */ /* 0x000fe20003800200 */
[----:B------:R-:W-:Y:S01]  /*4360*/  IMAD.IADD R37, R42, 0x1, R37 ;  /* 0x000000012a257824 */ /* 0x000fe200078e0225 */
[----:B--2---:R-:W-:-:S13]  /*4370*/  ISETP.NE.AND P0, PT, R47, RZ, PT ;  /* 0x000000ff2f00720c */ /* 0x004fda0003f05270 */
[----:B------:R-:W-:Y:S05]  /*4380*/  @!P0 BRA `(.L_x_107) ;  /* 0x00000000004c8947 */ /* 0x000fea0003800000 */
[----:B------:R0:W5:Y:S01]  /*4390*/  LD.E.64 R4, desc[UR36][R6.64] ;  /* 0x0000002406047980 */ /* 0x000162000c101b00 */
[----:B------:R-:W-:Y:S01]  /*43a0*/  PRMT R0, R47, 0x9910, RZ ;  /* 0x000099102f007816 */ /* 0x000fe200000000ff */
[----:B------:R-:W-:Y:S01]  /*43b0*/  BSSY.RECONVERGENT B1, `(.L_x_108) ;  /* 0x000000f000017945 */ /* 0x000fe20003800200 */
[----:B------:R-:W-:Y:S02]  /*43c0*/  IMAD.MOV.U32 R3, RZ, RZ, RZ ;  /* 0x000000ffff037224 */ /* 0x000fe400078e00ff */
[----:B------:R-:W-:Y:S01]  /*43d0*/  IMAD.MOV.U32 R11, RZ, RZ, RZ ;  /* 0x000000ffff0b7224 */ /* 0x000fe200078e00ff */
[----:B------:R-:W-:-:S07]  /*43e0*/  SHF.R.S32.HI R10, RZ, 0x1f, R0 ;  /* 0x0000001fff0a7819 */ /* 0x000fce0000011400 */
.L_x_109:
[----:B-----5:R-:W-:-:S04]  /*43f0*/  IADD3 R8, P0, PT, R4, R3, RZ ;  /* 0x0000000304087210 */ /* 0x020fc80007f1e0ff */
[----:B-1----:R-:W-:-:S06]  /*4400*/  IADD3.X R9, PT, PT, R5, R11, RZ, P0, !PT ;  /* 0x0000000b05097210 */ /* 0x002fcc00007fe4ff */
[----:B------:R-:W2:Y:S01]  /*4410*/  LD.E.U8 R9, desc[UR36][R8.64] ;  /* 0x0000002408097980 */ /* 0x000ea2000c101100 */
[----:B0-----:R-:W-:-:S05]  /*4420*/  IADD3 R6, P0, PT, R18, R3, RZ ;  /* 0x0000000312067210 */ /* 0x001fca0007f1e0ff */
[----:B------:R-:W-:Y:S01]  /*4430*/  IMAD.X R7, R19, 0x1, R11, P0 ;  /* 0x0000000113077824 */ /* 0x000fe200000e060b */
[----:B------:R-:W-:-:S05]  /*4440*/  IADD3 R3, P0, PT, R3, 0x1, RZ ;  /* 0x0000000103037810 */ /* 0x000fca0007f1e0ff */
[----:B------:R-:W-:Y:S01]  /*4450*/  IMAD.X R11, RZ, RZ, R11, P0 ;  /* 0x000000ffff0b7224 */ /* 0x000fe200000e060b */
[----:B------:R-:W-:-:S04]  /*4460*/  ISETP.GE.U32.AND P0, PT, R3, R0, PT ;  /* 0x000000000300720c */ /* 0x000fc80003f06070 */
[----:B------:R-:W-:Y:S01]  /*4470*/  ISETP.GE.U32.AND.EX P0, PT, R11, R10, PT, P0 ;  /* 0x0000000a0b00720c */ /* 0x000fe20003f06100 */
[----:B--2---:R1:W-:-:S12]  /*4480*/  ST.E.U8 desc[UR36][R6.64], R9 ;  /* 0x0000000906007985 */ /* 0x0043d8000c101124 */
[----:B------:R-:W-:Y:S05]  /*4490*/  @!P0 BRA `(.L_x_109) ;  /* 0xfffffffc00d48947 */ /* 0x000fea000383ffff */
[----:B------:R-:W-:Y:S05]  /*44a0*/  BSYNC.RECONVERGENT B1 ;  /* 0x0000000000017941 */ /* 0x000fea0003800200 */
.L_x_108:
[----:B------:R0:W5:Y:S02]  /*44b0*/  LD.E.U8 R3, desc[UR36][R22.64] ;  /* 0x0000002416037980 */ /* 0x000164000c101100 */
.L_x_107:
[----:B------:R-:W-:Y:S05]  /*44c0*/  BSYNC.RECONVERGENT B0 ;  /* 0x0000000000007941 */ /* 0x000fea0003800200 */
.L_x_106:
[C---:B------:R-:W-:Y:S01]  /*44d0*/  PRMT R5, R47.reuse, 0x9910, RZ ;  /* 0x000099102f057816 */ /* 0x040fe200000000ff */
[----:B------:R-:W-:Y:S01]  /*44e0*/  VIADD R47, R47, 0x1 ;  /* 0x000000012f2f7836 */ /* 0x000fe20000000000 */
[----:B------:R-:W-:Y:S01]  /*44f0*/  MOV R24, 0x0 ;  /* 0x0000000000187802 */ /* 0x000fe20000000f00 */
[----:B------:R-:W-:Y:S01]  /*4500*/  IMAD.MOV.U32 R4, RZ, RZ, 0x18 ;  /* 0x00000018ff047424 */ /* 0x000fe200078e00ff */
[----:B------:R-:W-:Y:S02]  /*4510*/  IADD3 R8, P0, PT, R18, R5, RZ ;  /* 0x0000000512087210 */ /* 0x000fe40007f1e0ff */
[----:B-1----:R1:W2:Y:S01]  /*4520*/  LDC.64 R6, c[0x4][R24] ;  /* 0x0100000018067b82 */ /* 0x0022a20000000a00 */
[----:B------:R-:W-:Y:S02]  /*4530*/  PRMT R46, R47, 0x9910, RZ ;  /* 0x000099102f2e7816 */ /* 0x000fe400000000ff */
[----:B------:R-:W-:Y:S01]  /*4540*/  LEA.HI.X.SX32 R9, R5, R19, 0x1, P0 ;  /* 0x0000001305097211 */ /* 0x000fe200000f0eff */
[----:B------:R-:W-:Y:S01]  /*4550*/  HFMA2 R5, -RZ, RZ, 0, 0 ;  /* 0x00000000ff057431 */ /* 0x000fe200000001ff */
[----:B------:R-:W-:-:S03]  /*4560*/  ISETP.NE.AND P0, PT, R46, RZ, PT ;  /* 0x000000ff2e00720c */ /* 0x000fc60003f05270 */
[----:B-----5:R1:W-:Y:S01]  /*4570*/  ST.E.U8 desc[UR36][R8.64], R3 ;  /* 0x0000000308007985 */ /* 0x0203e2000c101124 */
[----:B------:R-:W-:-:S09]  /*4580*/  P2R R0, PR, RZ, 0x1 ;  /* 0x00000001ff007803 */ /* 0x000fd20000000000 */
[----:B------:R-:W-:-:S07]  /*4590*/  LEPC R20, `(.L_x_110) ;  /* 0x000000001014794e */ /* 0x000fce0000000000 */
[----:B012---:R-:W-:Y:S05]  /*45a0*/  CALL.ABS.NOINC R6 ;  /* 0x0000000006007343 */ /* 0x007fea0003c00000 */
.L_x_110:
[----:B------:R-:W-:Y:S01]  /*45b0*/  PRMT R48, R47, 0x9910, RZ ;  /* 0x000099102f307816 */ /* 0x000fe200000000ff */
[----:B------:R0:W1:Y:S01]  /*45c0*/  LDC.64 R6, c[0x4][R24] ;  /* 0x0100000018067b82 */ /* 0x0000620000000a00 */
[----:B------:R-:W-:Y:S02]  /*45d0*/  IMAD.MOV.U32 R25, RZ, RZ, R5 ;  /* 0x000000ffff197224 */ /* 0x000fe400078e0005 */
[----:B------:R-:W-:Y:S01]  /*45e0*/  SHF.R.S32.HI R45, RZ, 0x1f, R48 ;  /* 0x0000001fff2d7819 */ /* 0x000fe20000011430 */
[----:B0-----:R-:W-:Y:S02]  /*45f0*/  IMAD.MOV.U32 R24, RZ, RZ, R4 ;  /* 0x000000ffff187224 */ /* 0x001fe400078e0004 */
[----:B------:R-:W-:Y:S02]  /*4600*/  IMAD.MOV.U32 R4, RZ, RZ, R48 ;  /* 0x000000ffff047224 */ /* 0x000fe400078e0030 */
[----:B------:R-:W-:-:S07]  /*4610*/  IMAD.MOV.U32 R5, RZ, RZ, R45 ;  /* 0x000000ffff057224 */ /* 0x000fce00078e002d */
[----:B------:R-:W-:-:S07]  /*4620*/  LEPC R20, `(.L_x_111) ;  /* 0x000000001014794e */ /* 0x000fce0000000000 */
[----:B-1----:R-:W-:Y:S05]  /*4630*/  CALL.ABS.NOINC R6 ;  /* 0x0000000006007343 */ /* 0x002fea0003c00000 */
.L_x_111:
[----:B------:R-:W-:Y:S01]  /*4640*/  ISETP.NE.AND P6, PT, R46, RZ, PT ;  /* 0x000000ff2e00720c */ /* 0x000fe20003fc5270 */
[----:B------:R-:W-:-:S12]  /*4650*/  BSSY.RECONVERGENT B0, `(.L_x_112) ;  /* 0x000000f000007945 */ /* 0x000fd80003800200 */
[----:B------:R-:W-:Y:S05]  /*4660*/  @!P6 BRA `(.L_x_113) ;  /* 0x000000000034e947 */ /* 0x000fea0003800000 */
[----:B------:R-:W-:Y:S02]  /*4670*/  HFMA2 R3, -RZ, RZ, 0, 0 ;  /* 0x00000000ff037431 */ /* 0x000fe400000001ff */
[----:B------:R-:W-:-:S07]  /*4680*/  IMAD.MOV.U32 R11, RZ, RZ, RZ ;  /* 0x000000ffff0b7224 */ /* 0x000fce00078e00ff */
.L_x_114:
[----:B------:R-:W-:-:S05]  /*4690*/  IADD3 R8, P0, PT, R18, R3, RZ ;  /* 0x0000000312087210 */ /* 0x000fca0007f1e0ff */
[----:B0-----:R-:W-:-:S06]  /*46a0*/  IMAD.X R9, R19, 0x1, R11, P0 ;  /* 0x0000000113097824 */ /* 0x001fcc00000e060b */
        /* <DEDUP_REMOVED lines=9> */
.L_x_113:
[----:B------:R-:W-:Y:S05]  /*4740*/  BSYNC.RECONVERGENT B0 ;  /* 0x0000000000007941 */ /* 0x000fea0003800200 */
.L_x_112:
[----:B0-----:R-:W0:Y:S01]  /*4750*/  LDC.64 R8, c[0x4][0x18] ;  /* 0x01000600ff087b82 */ /* 0x001e220000000a00 */
[----:B------:R-:W-:Y:S04]  /*4760*/  ST.E.64 desc[UR36][R24.64], R4 ;  /* 0x0000000418007985 */ /* 0x000fe8000c101b24 */
[----:B------:R-:W-:Y:S04]  /*4770*/  ST.E.U16 desc[UR36][R24.64+0x8], R47 ;  /* 0x0000082f18007985 */ /* 0x000fe8000c101524 */
[----:B------:R-:W-:Y:S04]  /*4780*/  ST.E desc[UR36][R24.64+0xc], R41 ;  /* 0x00000c2918007985 */ /* 0x000fe8000c101924 */
[----:B0-----:R-:W2:Y:S04]  /*4790*/  LDG.E.64 R6, desc[UR36][R8.64] ;  /* 0x0000002408067981 */ /* 0x001ea8000c1e1b00 */
[----:B--2---:R-:W-:Y:S04]  /*47a0*/  ST.E.64 desc[UR36][R24.64+0x10], R6 ;  /* 0x0000100618007985 */ /* 0x004fe8000c101b24 */
[----:B------:R0:W-:Y:S04]  /*47b0*/  STG.E.64 desc[UR36][R8.64], R24 ;  /* 0x0000001808007986 */ /* 0x0001e8000c101b24 */
[----:B------:R2:W-:Y:S04]  /*47c0*/  ST.E.U8 desc[UR36][R18.64+0x7], RZ ;  /* 0x000007ff12007985 */ /* 0x0005e8000c101124 */
[----:B------:R2:W-:Y:S04]  /*47d0*/  ST.E.U8 desc[UR36][R18.64+0x6], RZ ;  /* 0x000006ff12007985 */ /* 0x0005e8000c101124 */
[----:B------:R2:W-:Y:S04]  /*47e0*/  ST.E.U8 desc[UR36][R18.64+0x5], RZ ;  /* 0x000005ff12007985 */ /* 0x0005e8000c101124 */
[----:B------:R2:W-:Y:S04]  /*47f0*/  ST.E.U8 desc[UR36][R18.64+0x4], RZ ;  /* 0x000004ff12007985 */ /* 0x0005e8000c101124 */
[----:B------:R2:W-:Y:S04]  /*4800*/  ST.E.U8 desc[UR36][R18.64+0x3], RZ ;  /* 0x000003ff12007985 */ /* 0x0005e8000c101124 */
[----:B------:R2:W-:Y:S04]  /*4810*/  ST.E.U8 desc[UR36][R18.64+0x2], RZ ;  /* 0x000002ff12007985 */ /* 0x0005e8000c101124 */
[----:B------:R2:W-:Y:S04]  /*4820*/  ST.E.U8 desc[UR36][R18.64+0x1], RZ ;  /* 0x000001ff12007985 */ /* 0x0005e8000c101124 */
[----:B------:R2:W-:Y:S04]  /*4830*/  ST.E.U8 desc[UR36][R18.64], RZ ;  /* 0x000000ff12007985 */ /* 0x0005e8000c101124 */
[----:B------:R-:W3:Y:S01]  /*4840*/  LDG.E R3, desc[UR36][R30.64] ;  /* 0x000000241e037981 */ /* 0x000ee2000c1e1900 */
[----:B------:R-:W-:Y:S01]  /*4850*/  ISETP.NE.AND P0, PT, R44, R35, PT ;  /* 0x000000232c00720c */ /* 0x000fe20003f05270 */
[----:B0-----:R-:W-:-:S02]  /*4860*/  IMAD.MOV.U32 R24, RZ, RZ, R43 ;  /* 0x000000ffff187224 */ /* 0x001fc400078e002b */
[----:B------:R-:W-:Y:S01]  /*4870*/  IMAD.MOV.U32 R4, RZ, RZ, R39 ;  /* 0x000000ffff047224 */ /* 0x000fe200078e0027 */
[----:B---3--:R-:W-:-:S04]  /*4880*/  IADD3 R5, PT, PT, R3, -0x1, RZ ;  /* 0xffffffff03057810 */ /* 0x008fc80007ffe0ff */
[----:B------:R-:W-:Y:S02]  /*4890*/  ISETP.GE.U32.AND P1, PT, R40, R5, PT ;  /* 0x000000052800720c */ /* 0x000fe40003f26070 */
[----:B------:R-:W-:-:S11]  /*48a0*/  SEL R5, R44, RZ, P0 ;  /* 0x000000ff2c057207 */ /* 0x000fd60000000000 */
[----:B--2---:R-:W-:Y:S05]  /*48b0*/  @!P1 BRA `(.L_x_115) ;  /* 0xffffffe400049947 */ /* 0x004fea000383ffff */
.L_x_66:
[----:B------:R-:W-:Y:S05]  /*48c0*/  BSYNC.RECONVERGENT B7 ;  /* 0x0000000000077941 */ /* 0x000fea0003800200 */
.L_x_65:
[----:B0-----:R-:W-:Y:S01]  /*48d0*/  MOV R22, 0x10 ;  /* 0x0000001000167802 */ /* 0x001fe20000000f00 */
[----:B------:R-:W-:Y:S02]  /*48e0*/  IMAD.MOV.U32 R4, RZ, RZ, R18 ;  /* 0x000000ffff047224 */ /* 0x000fe400078e0012 */
[----:B-1----:R-:W-:Y:S01]  /*48f0*/  IMAD.MOV.U32 R5, RZ, RZ, R19 ;  /* 0x000000ffff057224 */ /* 0x002fe200078e0013 */
[----:B------:R0:W1:Y:S06]  /*4900*/  LDC.64 R6, c[0x4][R22] ;  /* 0x0100000016067b82 */ /* 0x00006c0000000a00 */
[----:B------:R-:W-:-:S07]  /*4910*/  LEPC R20, `(.L_x_116) ;  /* 0x000000001014794e */ /* 0x000fce0000000000 */
[----:B01----:R-:W-:Y:S05]  /*4920*/  CALL.ABS.NOINC R6 ;  /* 0x0000000006007343 */ /* 0x003fea0003c00000 */
.L_x_116:
[----:B------:R-:W0:Y:S01]  /*4930*/  LDC.64 R22, c[0x4][R22] ;  /* 0x0100000016167b82 */ /* 0x000e220000000a00 */
[----:B------:R-:W-:Y:S01]  /*4940*/  MOV R4, R16 ;  /* 0x0000001000047202 */ /* 0x000fe20000000f00 */
[----:B------:R-:W-:-:S07]  /*4950*/  IMAD.MOV.U32 R5, RZ, RZ, R17 ;  /* 0x000000ffff057224 */ /* 0x000fce00078e0011 */
[----:B------:R-:W-:-:S07]  /*4960*/  LEPC R20, `(.L_x_117) ;  /* 0x000000001014794e */ /* 0x000fce0000000000 */
[----:B0-----:R-:W-:Y:S05]  /*4970*/  CALL.ABS.NOINC R22 ;  /* 0x0000000016007343 */ /* 0x001fea0003c00000 */
.L_x_117:
[----:B------:R-:W0:Y:S01]  /*4980*/  LDC.64 R4, c[0x0][0x3a0] ;  /* 0x0000e800ff047b82 */ /* 0x000e220000000a00 */
[----:B------:R-:W-:Y:S05]  /*4990*/  WARPSYNC.ALL ;  /* 0x0000000000007948 */ /* 0x000fea0003800000 */
[----:B------:R-:W-:Y:S01]  /*49a0*/  ISETP.NE.AND P0, PT, R34, RZ, PT ;  /* 0x000000ff2200720c */ /* 0x000fe20003f05270 */
[----:B0-----:R-:W-:-:S05]  /*49b0*/  IMAD.WIDE.U32 R4, R2, 0x4, R4 ;  /* 0x0000000402047825 */ /* 0x001fca00078e0004 */
[----:B------:R0:W-:Y:S01]  /*49c0*/  STG.E desc[UR36][R4.64], R37 ;  /* 0x0000002504007986 */ /* 0x0001e2000c101924 */
[----:B------:R-:W-:Y:S06]  /*49d0*/  BAR.SYNC.DEFER_BLOCKING 0x0 ;  /* 0x0000000000007b1d */ /* 0x000fec0000010000 */
[----:B------:R-:W-:Y:S05]  /*49e0*/  @!P0 EXIT ;  /* 0x000000000000894d */ /* 0x000fea0003800000 */
[C---:B------:R-:W-:Y:S01]  /*49f0*/  ISETP.GE.U32.AND P0, PT, R34.reuse, 0x4, PT ;  /* 0x000000042200780c */ /* 0x040fe20003f06070 */
[----:B------:R-:W1:Y:S01]  /*4a00*/  LDCU.64 UR38, c[0x0][0x398] ;  /* 0x00007300ff2677ac */ /* 0x000e620008000a00 */
[----:B------:R-:W-:Y:S01]  /*4a10*/  BSSY.RECONVERGENT B6, `(.L_x_118) ;  /* 0x000005e000067945 */ /* 0x000fe20003800200 */
[----:B------:R-:W-:Y:S01]  /*4a20*/  LOP3.LUT R28, R34, 0x3, RZ, 0xc0, !PT ;  /* 0x00000003221c7812 */ /* 0x000fe200078ec0ff */
[----:B------:R-:W-:Y:S01]  /*4a30*/  IMAD.MOV.U32 R17, RZ, RZ, RZ ;  /* 0x000000ffff117224 */ /* 0x000fe200078e00ff */
[----:B------:R-:W2:Y:S08]  /*4a40*/  LDCU.64 UR40, c[0x0][0x398] ;  /* 0x00007300ff2877ac */ /* 0x000eb00008000a00 */
[----:B------:R-:W-:Y:S05]  /*4a50*/  @!P0 BRA `(.L_x_119) ;  /* 0x0000000400648947 */ /* 0x000fea0003800000 */
[----:B------:R-:W-:Y:S01]  /*4a60*/  IADD3 R24, P0, PT, R32, 0x1, RZ ;  /* 0x0000000120187810 */ /* 0x000fe20007f1e0ff */
[----:B------:R-:W-:Y:S01]  /*4a70*/  IMAD.MOV.U32 R19, RZ, RZ, 0x1 ;  /* 0x00000001ff137424 */ /* 0x000fe200078e00ff */
[----:B------:R-:W-:-:S03]  /*4a80*/  LOP3.LUT R17, R34, 0xfffffffc, RZ, 0xc0, !PT ;  /* 0xfffffffc22117812 */ /* 0x000fc600078ec0ff */
[----:B------:R-:W-:-:S08]  /*4a90*/  IMAD.X R25, RZ, RZ, R33, P0 ;  /* 0x000000ffff197224 */ /* 0x000fd000000e0621 */
.L_x_124:
[----:B0-----:R-:W0:Y:S01]  /*4aa0*/  LDC.64 R4, c[0x0][0x3a8] ;  /* 0x0000ea00ff047b82 */ /* 0x001e220000000a00 */
[----:B------:R-:W3:Y:S01]  /*4ab0*/  LD.E.U8 R0, desc[UR36][R24.64+-0x1] ;  /* 0xffffff2418007980 */ /* 0x000ee2000c101100 */
[----:B------:R-:W-:Y:S01]  /*4ac0*/  IADD3 R3, PT, PT, R19, -0x1, RZ ;  /* 0xffffffff13037810 */ /* 0x000fe20007ffe0ff */
[----:B------:R-:W4:Y:S02]  /*4ad0*/  LDCU.64 UR4, c[0x4][0x30] ;  /* 0x01000600ff0477ac */ /* 0x000f240008000a00 */
[----:B0-----:R4:W5:Y:S01]  /*4ae0*/  LDG.E R4, desc[UR36][R4.64] ;  /* 0x0000002404047981 */ /* 0x001962000c1e1900 */
[----:B------:R-:W-:-:S03]  /*4af0*/  MOV R16, 0x8 ;  /* 0x0000000800107802 */ /* 0x000fc60000000f00 */
[----:B------:R0:W-:Y:S01]  /*4b00*/  STL.64 [R1], R2 ;  /* 0x0000000201007387 */ /* 0x0001e20000100a00 */
[----:B------:R0:W0:Y:S01]  /*4b10*/  LDC.64 R12, c[0x4][R16] ;  /* 0x01000000100c7b82 */ /* 0x0000220000000a00 */
[----:B------:R-:W-:Y:S01]  /*4b20*/  IMAD.MOV.U32 R6, RZ, RZ, R26 ;  /* 0x000000ffff067224 */ /* 0x000fe200078e001a */
[----:B------:R-:W-:Y:S01]  /*4b30*/  MOV R7, R27 ;  /* 0x0000001b00077202 */ /* 0x000fe20000000f00 */
[----:B----4-:R-:W-:Y:S01]  /*4b40*/  IMAD.U32 R5, RZ, RZ, UR5 ;  /* 0x00000005ff057e24 */ /* 0x010fe2000f8e00ff */
[----:B---3--:R-:W-:-:S05]  /*4b50*/  PRMT R8, R0, 0x8880, RZ ;  /* 0x0000888000087816 */ /* 0x008fca00000000ff */
[----:B------:R3:W-:Y:S01]  /*4b60*/  STL [R1+0x8], R8 ;  /* 0x0000080801007387 */ /* 0x0007e20000100800 */
[----:B-----5:R-:W-:-:S05]  /*4b70*/  IMAD R10, R3, R4, R2 ;  /* 0x00000004030a7224 */ /* 0x020fca00078e0202 */
[----:B-1----:R-:W-:-:S05]  /*4b80*/  IADD3 R10, P0, PT, R10, UR38, RZ ;  /* 0x000000260a0a7c10 */ /* 0x002fca000ff1e0ff */
[----:B------:R-:W-:-:S05]  /*4b90*/  IMAD.X R11, RZ, RZ, UR39, P0 ;  /* 0x00000027ff0b7e24 */ /* 0x000fca00080e06ff */
[----:B------:R3:W-:Y:S01]  /*4ba0*/  STG.E.U8 desc[UR36][R10.64], R0 ;  /* 0x000000000a007986 */ /* 0x0007e2000c101124 */
[----:B0-----:R-:W-:-:S07]  /*4bb0*/  IMAD.U32 R4, RZ, RZ, UR4 ;  /* 0x00000004ff047e24 */ /* 0x001fce000f8e00ff */
[----:B------:R-:W-:-:S07]  /*4bc0*/  LEPC R20, `(.L_x_120) ;  /* 0x000000001014794e */ /* 0x000fce0000000000 */
[----:B--23--:R-:W-:Y:S05]  /*4bd0*/  CALL.ABS.NOINC R12 ;  /* 0x000000000c007343 */ /* 0x00cfea0003c00000 */
.L_x_120:
[----:B------:R-:W0:Y:S01]  /*4be0*/  LDC.64 R4, c[0x0][0x3a8] ;  /* 0x0000ea00ff047b82 */ /* 0x000e220000000a00 */
[----:B------:R-:W2:Y:S01]  /*4bf0*/  LD.E.U8 R0, desc[UR36][R24.64] ;  /* 0x0000002418007980 */ /* 0x000ea2000c101100 */
[----:B------:R-:W-:Y:S01]  /*4c00*/  IMAD.MOV.U32 R18, RZ, RZ, R2 ;  /* 0x000000ffff127224 */ /* 0x000fe200078e0002 */
[----:B------:R-:W1:Y:S02]  /*4c10*/  LDCU.64 UR4, c[0x4][0x30] ;  /* 0x01000600ff0477ac */ /* 0x000e640008000a00 */
[----:B0-----:R1:W3:Y:S03]  /*4c20*/  LDG.E R4, desc[UR36][R4.64] ;  /* 0x0000002404047981 */ /* 0x0012e6000c1e1900 */
[----:B------:R0:W4:Y:S01]  /*4c30*/  LDC.64 R12, c[0x4][R16] ;  /* 0x01000000100c7b82 */ /* 0x0001220000000a00 */
[----:B------:R0:W-:Y:S01]  /*4c40*/  STL.64 [R1], R18 ;  /* 0x0000001201007387 */ /* 0x0001e20000100a00 */
[----:B------:R-:W-:Y:S01]  /*4c50*/  MOV R6, R26 ;  /* 0x0000001a00067202 */ /* 0x000fe20000000f00 */
[----:B------:R-:W-:-:S02]  /*4c60*/  IMAD.MOV.U32 R7, RZ, RZ, R27 ;  /* 0x000000ffff077224 */ /* 0x000fc400078e001b */
[----:B------:R-:W-:Y:S02]  /*4c70*/  VIADD R23, R19, 0x2 ;  /* 0x0000000213177836 */ /* 0x000fe40000000000 */
[----:B-1----:R-:W-:Y:S01]  /*4c80*/  IMAD.U32 R5, RZ, RZ, UR5 ;  /* 0x00000005ff057e24 */ /* 0x002fe2000f8e00ff */
[----:B--2---:R-:W-:-:S05]  /*4c90*/  PRMT R8, R0, 0x8880, RZ ;  /* 0x0000888000087816 */ /* 0x004fca00000000ff */
[----:B------:R0:W-:Y:S01]  /*4ca0*/  STL [R1+0x8], R8 ;  /* 0x0000080801007387 */ /* 0x0001e20000100800 */
[----:B---3--:R-:W-:-:S05]  /*4cb0*/  IMAD R10, R4, R19, R2 ;  /* 0x00000013040a7224 */ /* 0x008fca00078e0202 */
[----:B------:R-:W-:-:S05]  /*4cc0*/  IADD3 R10, P0, PT, R10, UR38, RZ ;  /* 0x000000260a0a7c10 */ /* 0x000fca000ff1e0ff */
[----:B------:R-:W-:-:S05]  /*4cd0*/  IMAD.X R11, RZ, RZ, UR39, P0 ;  /* 0x00000027ff0b7e24 */ /* 0x000fca00080e06ff */
[----:B------:R0:W-:Y:S01]  /*4ce0*/  STG.E.U8 desc[UR36][R10.64], R0 ;  /* 0x000000000a007986 */ /* 0x0001e2000c101124 */
[----:B----4-:R-:W-:-:S07]  /*4cf0*/  IMAD.U32 R4, RZ, RZ, UR4 ;  /* 0x00000004ff047e24 */ /* 0x010fce000f8e00ff */
[----:B------:R-:W-:-:S07]  /*4d00*/  LEPC R20, `(.L_x_121) ;  /* 0x000000001014794e */ /* 0x000fce0000000000 */
[----:B0-----:R-:W-:Y:S05]  /*4d10*/  CALL.ABS.NOINC R12 ;  /* 0x000000000c007343 */ /* 0x001fea0003c00000 */
.L_x_121:
[----:B------:R-:W0:Y:S01]  /*4d20*/  LDC.64 R4, c[0x0][0x3a8] ;  /* 0x0000ea00ff047b82 */ /* 0x000e220000000a00 */
[----:B------:R-:W2:Y:S01]  /*4d30*/  LD.E.U8 R0, desc[UR36][R24.64+0x1] ;  /* 0x0000012418007980 */ /* 0x000ea2000c101100 */
[----:B------:R-:W1:Y:S03]  /*4d40*/  LDCU.64 UR4, c[0x4][0x30] ;  /* 0x01000600ff0477ac */ /* 0x000e660008000a00 */
[----:B0-----:R1:W3:Y:S03]  /*4d50*/  LDG.E R4, desc[UR36][R4.64] ;  /* 0x0000002404047981 */ /* 0x0012e6000c1e1900 */
[----:B------:R0:W4:Y:S01]  /*4d60*/  LDC.64 R12, c[0x4][R16] ;  /* 0x01000000100c7b82 */ /* 0x0001220000000a00 */
[----:B------:R-:W-:Y:S02]  /*4d70*/  IMAD.MOV.U32 R6, RZ, RZ, R26 ;  /* 0x000000ffff067224 */ /* 0x000fe400078e001a */
[----:B------:R-:W-:-:S02]  /*4d80*/  IMAD.MOV.U32 R7, RZ, RZ, R27 ;  /* 0x000000ffff077224 */ /* 0x000fc400078e001b */
[----:B-1----:R-:W-:Y:S01]  /*4d90*/  IMAD.U32 R5, RZ, RZ, UR5 ;  /* 0x00000005ff057e24 */ /* 0x002fe2000f8e00ff */
[----:B--2---:R-:W-:-:S05]  /*4da0*/  PRMT R8, R0, 0x8880, RZ ;  /* 0x0000888000087816 */ /* 0x004fca00000000ff */
[----:B------:R0:W-:Y:S01]  /*4db0*/  STL [R1+0x8], R8 ;  /* 0x0000080801007387 */ /* 0x0001e20000100800 */
[----:B---3--:R-:W-:-:S04]  /*4dc0*/  IMAD R3, R4, R19, R4 ;  /* 0x0000001304037224 */ /* 0x008fc800078e0204 */
[----:B------:R-:W-:-:S05]  /*4dd0*/  IMAD.IADD R10, R2, 0x1, R3 ;  /* 0x00000001020a7824 */ /* 0x000fca00078e0203 */
[----:B------:R-:W-:Y:S01]  /*4de0*/  IADD3 R10, P0, PT, R10, UR38, RZ ;  /* 0x000000260a0a7c10 */ /* 0x000fe2000ff1e0ff */
[----:B------:R-:W-:-:S03]  /*4df0*/  VIADD R3, R19, 0x1 ;  /* 0x0000000113037836 */ /* 0x000fc60000000000 */
[----:B------:R-:W-:Y:S02]  /*4e00*/  IADD3.X R11, PT, PT, RZ, UR39, RZ, P0, !PT ;  /* 0x00000027ff0b7c10 */ /* 0x000fe400087fe4ff */
[----:B------:R0:W-:Y:S04]  /*4e10*/  STL.64 [R1], R2 ;  /* 0x0000000201007387 */ /* 0x0001e80000100a00 */
[----:B------:R0:W-:Y:S01]  /*4e20*/  STG.E.U8 desc[UR36][R10.64], R0 ;  /* 0x000000000a007986 */ /* 0x0001e2000c101124 */
[----:B----4-:R-:W-:-:S07]  /*4e30*/  IMAD.U32 R4, RZ, RZ, UR4 ;  /* 0x00000004ff047e24 */ /* 0x010fce000f8e00ff */
[----:B------:R-:W-:-:S07]  /*4e40*/  LEPC R20, `(.L_x_122) ;  /* 0x000000001014794e */ /* 0x000fce0000000000 */
[----:B0-----:R-:W-:Y:S05]  /*4e50*/  CALL.ABS.NOINC R12 ;  /* 0x000000000c007343 */ /* 0x001fea0003c00000 */
.L_x_122:
[----:B------:R-:W0:Y:S01]  /*4e60*/  LDC.64 R4, c[0x0][0x3a8] ;  /* 0x0000ea00ff047b82 */ /* 0x000e220000000a00 */
[----:B------:R-:W2:Y:S01]  /*4e70*/  LD.E.U8 R0, desc[UR36][R24.64+0x2] ;  /* 0x0000022418007980 */ /* 0x000ea2000c101100 */
[----:B------:R-:W-:Y:S01]  /*4e80*/  MOV R22, R2 ;  /* 0x0000000200167202 */ /* 0x000fe20000000f00 */
[----:B------:R-:W1:Y:S02]  /*4e90*/  LDCU.64 UR4, c[0x4][0x30] ;  /* 0x01000600ff0477ac */ /* 0x000e640008000a00 */
[----:B0-----:R1:W3:Y:S03]  /*4ea0*/  LDG.E R4, desc[UR36][R4.64] ;  /* 0x0000002404047981 */ /* 0x0012e6000c1e1900 */
[----:B------:R0:W4:Y:S01]  /*4eb0*/  LDC.64 R12, c[0x4][R16] ;  /* 0x01000000100c7b82 */ /* 0x0001220000000a00 */
[----:B------:R0:W-:Y:S01]  /*4ec0*/  STL.64 [R1], R22 ;  /* 0x0000001601007387 */ /* 0x0001e20000100a00 */
[----:B------:R-:W-:Y:S01]  /*4ed0*/  IMAD.MOV.U32 R6, RZ, RZ, R26 ;  /* 0x000000ffff067224 */ /* 0x000fe200078e001a */
[----:B------:R-:W-:Y:S01]  /*4ee0*/  MOV R7, R27 ;  /* 0x0000001b00077202 */ /* 0x000fe20000000f00 */
        /* <DEDUP_REMOVED lines=10> */
.L_x_123:
[C---:B------:R-:W-:Y:S01]  /*4f90*/  VIADD R0, R19.reuse, 0x3 ;  /* 0x0000000313007836 */ /* 0x040fe20000000000 */
[----:B------:R-:W-:Y:S01]  /*4fa0*/  IADD3 R24, P1, PT, R24, 0x4, RZ ;  /* 0x0000000418187810 */ /* 0x000fe20007f3e0ff */
[----:B------:R-:W-:-:S03]  /*4fb0*/  VIADD R19, R19, 0x4 ;  /* 0x0000000413137836 */ /* 0x000fc60000000000 */
[----:B------:R-:W-:Y:S01]  /*4fc0*/  ISETP.NE.AND P0, PT, R0, R17, PT ;  /* 0x000000110000720c */ /* 0x000fe20003f05270 */
[----:B------:R-:W-:-:S12]  /*4fd0*/  IMAD.X R25, RZ, RZ, R25, P1 ;  /* 0x000000ffff197224 */ /* 0x000fd800008e0619 */
[----:B------:R-:W-:Y:S05]  /*4fe0*/  @P0 BRA `(.L_x_124) ;  /* 0xfffffff800ac0947 */ /* 0x000fea000383ffff */
.L_x_119:
[----:B-12---:R-:W-:Y:S05]  /*4ff0*/  BSYNC.RECONVERGENT B6 ;  /* 0x0000000000067941 */ /* 0x006fea0003800200 */
.L_x_118:
[----:B------:R-:W-:-:S13]  /*5000*/  ISETP.NE.AND P0, PT, R28, RZ, PT ;  /* 0x000000ff1c00720c */ /* 0x000fda0003f05270 */
[----:B------:R-:W-:Y:S05]  /*5010*/  @!P0 EXIT ;  /* 0x000000000000894d */ /* 0x000fea0003800000 */
[----:B------:R-:W-:Y:S01]  /*5020*/  IADD3 R32, P0, PT, R17, R32, RZ ;  /* 0x0000002011207210 */ /* 0x000fe20007f1e0ff */
[----:B------:R-:W-:-:S03]  /*5030*/  IMAD.MOV R18, RZ, RZ, -R28 ;  /* 0x000000ffff127224 */ /* 0x000fc600078e0a1c */
[----:B------:R-:W-:-:S09]  /*5040*/  IADD3.X R33, PT, PT, RZ, R33, RZ, P0, !PT ;  /* 0x00000021ff217210 */ /* 0x000fd200007fe4ff */
.L_x_126:
[----:B0-----:R-:W0:Y:S01]  /*5050*/  LDC.64 R4, c[0x0][0x3a8] ;  /* 0x0000ea00ff047b82 */ /* 0x001e220000000a00 */
[----:B------:R-:W1:Y:S01]  /*5060*/  LDCU.64 UR4, c[0x4][0x30] ;  /* 0x01000600ff0477ac */ /* 0x000e620008000a00 */
[----:B0-----:R0:W2:Y:S02]  /*5070*/  LDG.E R3, desc[UR36][R4.64] ;  /* 0x0000002404037981 */ /* 0x0010a4000c1e1900 */
[----:B0-----:R-:W-:Y:S02]  /*5080*/  IMAD.MOV.U32 R4, RZ, RZ, R32 ;  /* 0x000000ffff047224 */ /* 0x001fe400078e0020 */
[----:B------:R-:W-:-:S05]  /*5090*/  IMAD.MOV.U32 R5, RZ, RZ, R33 ;  /* 0x000000ffff057224 */ /* 0x000fca00078e0021 */
[----:B------:R1:W3:Y:S01]  /*50a0*/  LD.E.U8 R0, desc[UR36][R4.64] ;  /* 0x0000002404007980 */ /* 0x0002e2000c101100 */
[----:B------:R-:W-:Y:S01]  /*50b0*/  IADD3 R18, PT, PT, R18, 0x1, RZ ;  /* 0x0000000112127810 */ /* 0x000fe20007ffe0ff */
[----:B------:R-:W-:Y:S02]  /*50c0*/  IMAD.MOV.U32 R16, RZ, RZ, R2 ;  /* 0x000000ffff107224 */ /* 0x000fe400078e0002 */
[----:B------:R-:W-:Y:S02]  /*50d0*/  IMAD.MOV.U32 R6, RZ, RZ, R26 ;  /* 0x000000ffff067224 */ /* 0x000fe400078e001a */
[----:B------:R-:W-:Y:S01]  /*50e0*/  IMAD.MOV.U32 R7, RZ, RZ, R27 ;  /* 0x000000ffff077224 */ /* 0x000fe200078e001b */
[----:B------:R0:W-:Y:S01]  /*50f0*/  STL.64 [R1], R16 ;  /* 0x0000001001007387 */ /* 0x0001e20000100a00 */
[----:B-1----:R-:W-:Y:S02]  /*5100*/  IMAD.U32 R4, RZ, RZ, UR4 ;  /* 0x00000004ff047e24 */ /* 0x002fe4000f8e00ff */
[----:B------:R-:W-:-:S02]  /*5110*/  IMAD.U32 R5, RZ, RZ, UR5 ;  /* 0x00000005ff057e24 */ /* 0x000fc4000f8e00ff */
[----:B--2---:R-:W-:-:S05]  /*5120*/  IMAD R3, R3, R17, R2 ;  /* 0x0000001103037224 */ /* 0x004fca00078e0202 */
[----:B------:R-:W-:Y:S02]  /*5130*/  IADD3 R10, P0, PT, R3, UR40, RZ ;  /* 0x00000028030a7c10 */ /* 0x000fe4000ff1e0ff */
[----:B------:R-:W-:-:S03]  /*5140*/  MOV R3, 0x8 ;  /* 0x0000000800037802 */ /* 0x000fc60000000f00 */
[----:B------:R-:W-:Y:S01]  /*5150*/  IMAD.X R11, RZ, RZ, UR41, P0 ;  /* 0x00000029ff0b7e24 */ /* 0x000fe200080e06ff */
[----:B------:R1:W2:Y:S01]  /*5160*/  LDC.64 R12, c[0x4][R3] ;  /* 0x01000000030c7b82 */ /* 0x0002a20000000a00 */
[----:B------:R-:W-:-:S04]  /*5170*/  ISETP.NE.AND P0, PT, R18, RZ, PT ;  /* 0x000000ff1200720c */ /* 0x000fc80003f05270 */
[----:B0-----:R-:W-:Y:S01]  /*5180*/  P2R R16, PR, RZ, 0x1 ;  /* 0x00000001ff107803 */ /* 0x001fe20000000000 */
[----:B---3--:R1:W-:Y:S01]  /*5190*/  STG.E.U8 desc[UR36][R10.64], R0 ;  /* 0x000000000a007986 */ /* 0x0083e2000c101124 */
[----:B------:R-:W-:-:S05]  /*51a0*/  PRMT R8, R0, 0x8880, RZ ;  /* 0x0000888000087816 */ /* 0x000fca00000000ff */
[----:B------:R1:W-:Y:S02]  /*51b0*/  STL [R1+0x8], R8 ;  /* 0x0000080801007387 */ /* 0x0003e40000100800 */
[----:B------:R-:W-:-:S07]  /*51c0*/  LEPC R20, `(.L_x_125) ;  /* 0x000000001014794e */ /* 0x000fce0000000000 */
[----:B-12---:R-:W-:Y:S05]  /*51d0*/  CALL.ABS.NOINC R12 ;  /* 0x000000000c007343 */ /* 0x006fea0003c00000 */
.L_x_125:
[----:B------:R-:W-:Y:S02]  /*51e0*/  ISETP.NE.AND P6, PT, R16, RZ, PT ;  /* 0x000000ff1000720c */ /* 0x000fe40003fc5270 */
[----:B------:R-:W-:Y:S02]  /*51f0*/  IADD3 R32, P0, PT, R32, 0x1, RZ ;  /* 0x0000000120207810 */ /* 0x000fe40007f1e0ff */
[----:B------:R-:W-:-:S03]  /*5200*/  IADD3 R17, PT, PT, R17, 0x1, RZ ;  /* 0x0000000111117810 */ /* 0x000fc60007ffe0ff */
[----:B------:R-:W-:-:S06]  /*5210*/  IMAD.X R33, RZ, RZ, R33, P0 ;  /* 0x000000ffff217224 */ /* 0x000fcc00000e0621 */
[----:B------:R-:W-:Y:S05]  /*5220*/  @P6 BRA `(.L_x_126) ;  /* 0xfffffffc00886947 */ /* 0x000fea000383ffff */
[----:B------:R-:W-:Y:S05]  /*5230*/  EXIT ;  /* 0x000000000000794d */ /* 0x000fea0003800000 */
        .weak           $__internal_0_$__cuda_sm20_div_rn_f64_full
        .type           $__internal_0_$__cuda_sm20_div_rn_f64_full,@function
        .size           $__internal_0_$__cuda_sm20_div_rn_f64_full,(.L_x_250 - $__internal_0_$__cuda_sm20_div_rn_f64_full)
$__internal_0_$__cuda_sm20_div_rn_f64_full:
[C---:B------:R-:W-:Y:S01]  /*5240*/  FSETP.GEU.AND P0, PT, |R5|.reuse, 1.469367938527859385e-39, PT ;  /* 0x001000000500780b */ /* 0x040fe20003f0e200 */
[----:B------:R-:W-:Y:S01]  /*5250*/  IMAD.MOV.U32 R12, RZ, RZ, 0x1 ;  /* 0x00000001ff0c7424 */ /* 0x000fe200078e00ff */
[C---:B------:R-:W-:Y:S01]  /*5260*/  LOP3.LUT R8, R5.reuse, 0x800fffff, RZ, 0xc0, !PT ;  /* 0x800fffff05087812 */ /* 0x040fe200078ec0ff */
[----:B------:R-:W-:Y:S01]  /*5270*/  IMAD.MOV.U32 R21, RZ, RZ, 0x1ca00000 ;  /* 0x1ca00000ff157424 */ /* 0x000fe200078e00ff */
[----:B------:R-:W-:Y:S02]  /*5280*/  LOP3.LUT R7, R5, 0x7ff00000, RZ, 0xc0, !PT ;  /* 0x7ff0000005077812 */ /* 0x000fe400078ec0ff */
[----:B------:R-:W-:Y:S01]  /*5290*/  LOP3.LUT R9, R8, 0x3ff00000, RZ, 0xfc, !PT ;  /* 0x3ff0000008097812 */ /* 0x000fe200078efcff */
[----:B------:R-:W-:Y:S01]  /*52a0*/  IMAD.MOV.U32 R8, RZ, RZ, R4 ;  /* 0x000000ffff087224 */ /* 0x000fe200078e0004 */
[----:B------:R-:W-:-:S04]  /*52b0*/  LOP3.LUT R20, R11, 0x7ff00000, RZ, 0xc0, !PT ;  /* 0x7ff000000b147812 */ /* 0x000fc800078ec0ff */
[----:B------:R-:W-:Y:S01]  /*52c0*/  ISETP.GE.U32.AND P1, PT, R20, R7, PT ;  /* 0x000000071400720c */ /* 0x000fe20003f26070 */
[----:B------:R-:W-:Y:S01]  /*52d0*/  @!P0 DMUL R8, R4, 8.98846567431157953865e+307 ;  /* 0x7fe0000004088828 */ /* 0x000fe20000000000 */
[----:B------:R-:W-:-:S05]  /*52e0*/  MOV R22, R20 ;  /* 0x0000001400167202 */ /* 0x000fca0000000f00 */
[----:B------:R-:W0:Y:S02]  /*52f0*/  MUFU.RCP64H R13, R9 ;  /* 0x00000009000d7308 */ /* 0x000e240000001800 */
[----:B0-----:R-:W-:-:S08]  /*5300*/  DFMA R14, R12, -R8, 1 ;  /* 0x3ff000000c0e742b */ /* 0x001fd00000000808 */
[----:B------:R-:W-:-:S08]  /*5310*/  DFMA R14, R14, R14, R14 ;  /* 0x0000000e0e0e722b */ /* 0x000fd0000000000e */
[----:B------:R-:W-:Y:S01]  /*5320*/  DFMA R14, R12, R14, R12 ;  /* 0x0000000e0c0e722b */ /* 0x000fe2000000000c */
[----:B------:R-:W-:Y:S01]  /*5330*/  SEL R13, R21, 0x63400000, !P1 ;  /* 0x63400000150d7807 */ /* 0x000fe20004800000 */
[----:B------:R-:W-:Y:S01]  /*5340*/  IMAD.MOV.U32 R12, RZ, RZ, R10 ;  /* 0x000000ffff0c7224 */ /* 0x000fe200078e000a */
[----:B------:R-:W-:Y:S02]  /*5350*/  FSETP.GEU.AND P1, PT, |R11|, 1.469367938527859385e-39, PT ;  /* 0x001000000b00780b */ /* 0x000fe40003f2e200 */
[----:B------:R-:W-:-:S03]  /*5360*/  LOP3.LUT R13, R13, 0x800fffff, R11, 0xf8, !PT ;  /* 0x800fffff0d0d7812 */ /* 0x000fc600078ef80b */
[----:B------:R-:W-:-:S08]  /*5370*/  DFMA R16, R14, -R8, 1 ;  /* 0x3ff000000e10742b */ /* 0x000fd00000000808 */
[----:B------:R-:W-:Y:S01]  /*5380*/  DFMA R16, R14, R16, R14 ;  /* 0x000000100e10722b */ /* 0x000fe2000000000e */
[----:B------:R-:W-:Y:S10]  /*5390*/  @P1 BRA `(.L_x_127) ;  /* 0x0000000000201947 */ /* 0x000ff40003800000 */
[----:B------:R-:W-:Y:S01]  /*53a0*/  LOP3.LUT R15, R5, 0x7ff00000, RZ, 0xc0, !PT ;  /* 0x7ff00000050f7812 */ /* 0x000fe200078ec0ff */
[----:B------:R-:W-:-:S03]  /*53b0*/  IMAD.MOV.U32 R14, RZ, RZ, RZ ;  /* 0x000000ffff0e7224 */ /* 0x000fc600078e00ff */
[----:B------:R-:W-:-:S04]  /*53c0*/  ISETP.GE.U32.AND P1, PT, R20, R15, PT ;  /* 0x0000000f1400720c */ /* 0x000fc80003f26070 */
[----:B------:R-:W-:-:S04]  /*53d0*/  SEL R15, R21, 0x63400000, !P1 ;  /* 0x63400000150f7807 */ /* 0x000fc80004800000 */
[----:B------:R-:W-:-:S04]  /*53e0*/  LOP3.LUT R15, R15, 0x80000000, R11, 0xf8, !PT ;  /* 0x800000000f0f7812 */ /* 0x000fc800078ef80b */
[----:B------:R-:W-:-:S06]  /*53f0*/  LOP3.LUT R15, R15, 0x100000, RZ, 0xfc, !PT ;  /* 0x001000000f0f7812 */ /* 0x000fcc00078efcff */
[----:B------:R-:W-:-:S10]  /*5400*/  DFMA R12, R12, 2, -R14 ;  /* 0x400000000c0c782b */ /* 0x000fd4000000080e */
[----:B------:R-:W-:-:S07]  /*5410*/  LOP3.LUT R22, R13, 0x7ff00000, RZ, 0xc0, !PT ;  /* 0x7ff000000d167812 */ /* 0x000fce00078ec0ff */
.L_x_127:
[----:B------:R-:W-:Y:S01]  /*5420*/  @!P0 LOP3.LUT R7, R9, 0x7ff00000, RZ, 0xc0, !PT ;  /* 0x7ff0000009078812 */ /* 0x000fe200078ec0ff */
[----:B------:R-:W-:Y:S01]  /*5430*/  VIADD R23, R22, 0xffffffff ;  /* 0xffffffff16177836 */ /* 0x000fe20000000000 */
[----:B------:R-:W-:-:S03]  /*5440*/  DMUL R14, R16, R12 ;  /* 0x0000000c100e7228 */ /* 0x000fc60000000000 */
[----:B------:R-:W-:Y:S01]  /*5450*/  VIADD R24, R7, 0xffffffff ;  /* 0xffffffff07187836 */ /* 0x000fe20000000000 */
[----:B------:R-:W-:-:S04]  /*5460*/  ISETP.GT.U32.AND P0, PT, R23, 0x7feffffe, PT ;  /* 0x7feffffe1700780c */ /* 0x000fc80003f04070 */
[----:B------:R-:W-:Y:S01]  /*5470*/  ISETP.GT.U32.OR P0, PT, R24, 0x7feffffe, P0 ;  /* 0x7feffffe1800780c */ /* 0x000fe20000704470 */
[----:B------:R-:W-:-:S08]  /*5480*/  DFMA R18, R14, -R8, R12 ;  /* 0x800000080e12722b */ /* 0x000fd0000000000c */
[----:B------:R-:W-:-:S04]  /*5490*/  DFMA R16, R16, R18, R14 ;  /* 0x000000121010722b */ /* 0x000fc8000000000e */
[----:B------:R-:W-:Y:S07]  /*54a0*/  @P0 BRA `(.L_x_128) ;  /* 0x00000000006c0947 */ /* 0x000fee0003800000 */
[----:B------:R-:W-:-:S04]  /*54b0*/  LOP3.LUT R11, R5, 0x7ff00000, RZ, 0xc0, !PT ;  /* 0x7ff00000050b7812 */ /* 0x000fc800078ec0ff */
[CC--:B------:R-:W-:Y:S02]  /*54c0*/  VIADDMNMX R7, R20.reuse, -R11.reuse, 0xb9600000, !PT ;  /* 0xb960000014077446 */ /* 0x0c0fe4000780090b */
[----:B------:R-:W-:Y:S02]  /*54d0*/  ISETP.GE.U32.AND P0, PT, R20, R11, PT ;  /* 0x0000000b1400720c */ /* 0x000fe40003f06070 */
[----:B------:R-:W-:Y:S02]  /*54e0*/  VIMNMX R7, PT, PT, R7, 0x46a00000, PT ;  /* 0x46a0000007077848 */ /* 0x000fe40003fe0100 */
[----:B------:R-:W-:-:S04]  /*54f0*/  SEL R10, R21, 0x63400000, !P0 ;  /* 0x63400000150a7807 */ /* 0x000fc80004000000 */
[----:B------:R-:W-:Y:S01]  /*5500*/  IADD3 R7, PT, PT, -R10, R7, RZ ;  /* 0x000000070a077210 */ /* 0x000fe20007ffe1ff */
[----:B------:R-:W-:-:S04]  /*5510*/  IMAD.MOV.U32 R10, RZ, RZ, RZ ;  /* 0x000000ffff0a7224 */ /* 0x000fc800078e00ff */
[----:B------:R-:W-:-:S06]  /*5520*/  VIADD R11, R7, 0x7fe00000 ;  /* 0x7fe00000070b7836 */ /* 0x000fcc0000000000 */
[----:B------:R-:W-:-:S10]  /*5530*/  DMUL R14, R16, R10 ;  /* 0x0000000a100e7228 */ /* 0x000fd40000000000 */
[----:B------:R-:W-:-:S13]  /*5540*/  FSETP.GTU.AND P0, PT, |R15|, 1.469367938527859385e-39, PT ;  /* 0x001000000f00780b */ /* 0x000fda0003f0c200 */
[----:B------:R-:W-:Y:S05]  /*5550*/  @P0 BRA `(.L_x_129) ;  /* 0x0000000000940947 */ /* 0x000fea0003800000 */
[----:B------:R-:W-:Y:S01]  /*5560*/  DFMA R8, R16, -R8, R12 ;  /* 0x800000081008722b */ /* 0x000fe2000000000c */
[----:B------:R-:W-:-:S09]  /*5570*/  IMAD.MOV.U32 R10, RZ, RZ, RZ ;  /* 0x000000ffff0a7224 */ /* 0x000fd200078e00ff */
[C---:B------:R-:W-:Y:S02]  /*5580*/  FSETP.NEU.AND P0, PT, R9.reuse, RZ, PT ;  /* 0x000000ff0900720b */ /* 0x040fe40003f0d000 */
[----:B------:R-:W-:-:S04]  /*5590*/  LOP3.LUT R13, R9, 0x80000000, R5, 0x48, !PT ;  /* 0x80000000090d7812 */ /* 0x000fc800078e4805 */
[----:B------:R-:W-:-:S07]  /*55a0*/  LOP3.LUT R11, R13, R11, RZ, 0xfc, !PT ;  /* 0x0000000b0d0b7212 */ /* 0x000fce00078efcff */
[----:B------:R-:W-:Y:S05]  /*55b0*/  @!P0 BRA `(.L_x_129) ;  /* 0x00000000007c8947 */ /* 0x000fea0003800000 */
[----:B------:R-:W-:Y:S01]  /*55c0*/  IMAD.MOV R5, RZ, RZ, -R7 ;  /* 0x000000ffff057224 */ /* 0x000fe200078e0a07 */
[----:B------:R-:W-:Y:S01]  /*55d0*/  MOV R4, RZ ;  /* 0x000000ff00047202 */ /* 0x000fe20000000f00 */
[----:B------:R-:W-:Y:S01]  /*55e0*/  DMUL.RP R10, R16, R10 ;  /* 0x0000000a100a7228 */ /* 0x000fe20000008000 */
[----:B------:R-:W-:-:S04]  /*55f0*/  IADD3 R7, PT, PT, -R7, -0x43300000, RZ ;  /* 0xbcd0000007077810 */ /* 0x000fc80007ffe1ff */
[----:B------:R-:W-:-:S05]  /*5600*/  DFMA R4, R14, -R4, R16 ;  /* 0x800000040e04722b */ /* 0x000fca0000000010 */
[----:B------:R-:W-:-:S05]  /*5610*/  LOP3.LUT R13, R11, R13, RZ, 0x3c, !PT ;  /* 0x0000000d0b0d7212 */ /* 0x000fca00078e3cff */
[----:B------:R-:W-:-:S04]  /*5620*/  FSETP.NEU.AND P0, PT, |R5|, R7, PT ;  /* 0x000000070500720b */ /* 0x000fc80003f0d200 */
[----:B------:R-:W-:Y:S02]  /*5630*/  FSEL R14, R10, R14, !P0 ;  /* 0x0000000e0a0e7208 */ /* 0x000fe40004000000 */
[----:B------:R-:W-:Y:S01]  /*5640*/  FSEL R15, R13, R15, !P0 ;  /* 0x0000000f0d0f7208 */ /* 0x000fe20004000000 */
[----:B------:R-:W-:Y:S06]  /*5650*/  BRA `(.L_x_129) ;  /* 0x0000000000547947 */ /* 0x000fec0003800000 */
.L_x_128:
[----:B------:R-:W-:-:S14]  /*5660*/  DSETP.NAN.AND P0, PT, R10, R10, PT ;  /* 0x0000000a0a00722a */ /* 0x000fdc0003f08000 */
[----:B------:R-:W-:Y:S05]  /*5670*/  @P0 BRA `(.L_x_130) ;  /* 0x0000000000440947 */ /* 0x000fea0003800000 */
[----:B------:R-:W-:-:S14]  /*5680*/  DSETP.NAN.AND P0, PT, R4, R4, PT ;  /* 0x000000040400722a */ /* 0x000fdc0003f08000 */
[----:B------:R-:W-:Y:S05]  /*5690*/  @P0 BRA `(.L_x_131) ;  /* 0x0000000000300947 */ /* 0x000fea0003800000 */
[----:B------:R-:W-:Y:S01]  /*56a0*/  ISETP.NE.AND P0, PT, R22, R7, PT ;  /* 0x000000071600720c */ /* 0x000fe20003f05270 */
[----:B------:R-:W-:Y:S02]  /*56b0*/  IMAD.MOV.U32 R14, RZ, RZ, 0x0 ;  /* 0x00000000ff0e7424 */ /* 0x000fe400078e00ff */
[----:B------:R-:W-:-:S10]  /*56c0*/  IMAD.MOV.U32 R15, RZ, RZ, -0x80000 ;  /* 0xfff80000ff0f7424 */ /* 0x000fd400078e00ff */
[----:B------:R-:W-:Y:S05]  /*56d0*/  @!P0 BRA `(.L_x_129) ;  /* 0x0000000000348947 */ /* 0x000fea0003800000 */
[----:B------:R-:W-:Y:S02]  /*56e0*/  ISETP.NE.AND P0, PT, R22, 0x7ff00000, PT ;  /* 0x7ff000001600780c */ /* 0x000fe40003f05270 */
[----:B------:R-:W-:Y:S02]  /*56f0*/  LOP3.LUT R15, R11, 0x80000000, R5, 0x48, !PT ;  /* 0x800000000b0f7812 */ /* 0x000fe400078e4805 */
[----:B------:R-:W-:-:S13]  /*5700*/  ISETP.EQ.OR P0, PT, R7, RZ, !P0 ;  /* 0x000000ff0700720c */ /* 0x000fda0004702670 */
[----:B------:R-:W-:Y:S01]  /*5710*/  @P0 LOP3.LUT R4, R15, 0x7ff00000, RZ, 0xfc, !PT ;  /* 0x7ff000000f040812 */ /* 0x000fe200078efcff */
[----:B------:R-:W-:Y:S02]  /*5720*/  @!P0 IMAD.MOV.U32 R14, RZ, RZ, RZ ;  /* 0x000000ffff0e8224 */ /* 0x000fe400078e00ff */
[----:B------:R-:W-:Y:S01]  /*5730*/  @P0 IMAD.MOV.U32 R14, RZ, RZ, RZ ;  /* 0x000000ffff0e0224 */ /* 0x000fe200078e00ff */
[----:B------:R-:W-:Y:S01]  /*5740*/  @P0 MOV R15, R4 ;  /* 0x00000004000f0202 */ /* 0x000fe20000000f00 */
[----:B------:R-:W-:Y:S06]  /*5750*/  BRA `(.L_x_129) ;  /* 0x0000000000147947 */ /* 0x000fec0003800000 */
.L_x_131:
[----:B------:R-:W-:Y:S01]  /*5760*/  LOP3.LUT R15, R5, 0x80000, RZ, 0xfc, !PT ;  /* 0x00080000050f7812 */ /* 0x000fe200078efcff */
[----:B------:R-:W-:Y:S01]  /*5770*/  IMAD.MOV.U32 R14, RZ, RZ, R4 ;  /* 0x000000ffff0e7224 */ /* 0x000fe200078e0004 */
[----:B------:R-:W-:Y:S06]  /*5780*/  BRA `(.L_x_129) ;  /* 0x0000000000087947 */ /* 0x000fec0003800000 */
.L_x_130:
[----:B------:R-:W-:Y:S01]  /*5790*/  LOP3.LUT R15, R11, 0x80000, RZ, 0xfc, !PT ;  /* 0x000800000b0f7812 */ /* 0x000fe200078efcff */
[----:B------:R-:W-:-:S07]  /*57a0*/  IMAD.MOV.U32 R14, RZ, RZ, R10 ;  /* 0x000000ffff0e7224 */ /* 0x000fce00078e000a */
.L_x_129:
[----:B------:R-:W-:-:S04]  /*57b0*/  IMAD.MOV.U32 R7, RZ, RZ, 0x0 ;  /* 0x00000000ff077424 */ /* 0x000fc800078e00ff */
[----:B------:R-:W-:Y:S05]  /*57c0*/  RET.REL.NODEC R6 `(_Z8decodingPjS_S_PcS_S_) ;  /* 0xffffffa8060c7950 */ /* 0x000fea0003c3ffff */
.L_x_132:
[----:B------:R-:W-:-:S00]  /*57d0*/  BRA `(.L_x_132) ;  /* 0xfffffffc00fc7947 */ /* 0x000fc0000383ffff */
[----:B------:R-:W-:-:S00]  /*57e0*/  NOP ;  /* 0x0000000000007918 */ /* 0x000fc00000000000 */
        /* <DEDUP_REMOVED lines=9> */
.L_x_250:


//--------------------- .text._Z8encodingPcPjS0_S0_S0_ --------------------------
	.section	.text._Z8encodingPcPjS0_S0_S0_,"ax",@progbits
	.align	128
        .global         _Z8encodingPcPjS0_S0_S0_
        .type           _Z8encodingPcPjS0_S0_S0_,@function
        .size           _Z8encodingPcPjS0_S0_S0_,(.L_x_251 - _Z8encodingPcPjS0_S0_S0_)
        .other          _Z8encodingPcPjS0_S0_S0_,@"STO_CUDA_ENTRY STV_DEFAULT"
_Z8encodingPcPjS0_S0_S0_:
.text._Z8encodingPcPjS0_S0_S0_:
[----:B------:R-:W0:Y:S08]  /*0000*/  LDC R1, c[0x0][0x37c] ;  /* 0x0000df00ff017b82 */ /* 0x000e300000000800 */
[----:B------:R-:W1:Y:S01]  /*0010*/  LDC.64 R6, c[0x0][0x3a0] ;  /* 0x0000e800ff067b82 */ /* 0x000e620000000a00 */
[----:B------:R-:W1:Y:S01]  /*0020*/  LDCU.64 UR36, c[0x0][0x358] ;  /* 0x00006b00ff2477ac */ /* 0x000e620008000a00 */
[----:B0-----:R-:W-:Y:S01]  /*0030*/  VIADD R1, R1, 0xfffffff0 ;  /* 0xfffffff001017836 */ /* 0x001fe20000000000 */
[----:B-1----:R-:W2:Y:S05]  /*0040*/  LDG.E R0, desc[UR36][R6.64] ;  /* 0x0000002406007981 */ /* 0x002eaa000c1e1900 */
[----:B------:R-:W0:Y:S02]  /*0050*/  LDC.64 R2, c[0x0][0x388] ;  /* 0x0000e200ff027b82 */ /* 0x000e240000000a00 */
[----:B0-----:R-:W3:Y:S01]  /*0060*/  LDG.E R3, desc[UR36][R2.64] ;  /* 0x0000002402037981 */ /* 0x001ee2000c1e1900 */
[----:B------:R-:W-:Y:S01]  /*0070*/  IMAD.MOV.U32 R8, RZ, RZ, 0x1 ;  /* 0x00000001ff087424 */ /* 0x000fe200078e00ff */
[----:B------:R-:W0:Y:S04]  /*0080*/  LDCU UR5, c[0x0][0x2fc] ;  /* 0x00005f80ff0577ac */ /* 0x000e280008000800 */
[----:B------:R-:W1:Y:S01]  /*0090*/  S2UR UR6, SR_CTAID.X ;  /* 0x00000000000679c3 */ /* 0x000e620000002500 */
[----:B------:R-:W1:Y:S01]  /*00a0*/  S2R R26, SR_TID.X ;  /* 0x00000000001a7919 */ /* 0x000e620000002100 */
[----:B------:R-:W4:Y:S06]  /*00b0*/  LDCU UR4, c[0x0][0x2f8] ;  /* 0x00005f00ff0477ac */ /* 0x000f2c0008000800 */
[----:B------:R-:W1:Y:S02]  /*00c0*/  LDC R17, c[0x0][0x360] ;  /* 0x0000d800ff117b82 */ /* 0x000e640000000800 */
[----:B-1----:R-:W-:Y:S01]  /*00d0*/  IMAD R26, R17, UR6, R26 ;  /* 0x00000006111a7c24 */ /* 0x002fe2000f8e021a */
[----:B--2---:R-:W1:Y:S01]  /*00e0*/  I2F.F64.U32 R4, R0 ;  /* 0x0000000000047312 */ /* 0x004e620000201800 */
[----:B------:R-:W-:Y:S01]  /*00f0*/  IMAD.MOV R15, RZ, RZ, -R0 ;  /* 0x000000ffff0f7224 */ /* 0x000fe200078e0a00 */
[----:B------:R-:W-:-:S06]  /*0100*/  ISETP.NE.U32.AND P1, PT, R0, RZ, PT ;  /* 0x000000ff0000720c */ /* 0x000fcc0003f25070 */
[----:B------:R-:W2:Y:S08]  /*0110*/  I2F.U32.RP R14, R0 ;  /* 0x00000000000e7306 */ /* 0x000eb00000209000 */
[----:B-1----:R-:W1:Y:S08]  /*0120*/  MUFU.RCP64H R9, R5 ;  /* 0x0000000500097308 */ /* 0x002e700000001800 */
[----:B--2---:R-:W2:Y:S01]  /*0130*/  MUFU.RCP R14, R14 ;  /* 0x0000000e000e7308 */ /* 0x004ea20000001000 */
[----:B-1----:R-:W-:-:S08]  /*0140*/  DFMA R10, -R4, R8, 1 ;  /* 0x3ff00000040a742b */ /* 0x002fd00000000108 */
[----:B------:R-:W-:Y:S01]  /*0150*/  DFMA R10, R10, R10, R10 ;  /* 0x0000000a0a0a722b */ /* 0x000fe2000000000a */
[----:B--2---:R-:W-:-:S04]  /*0160*/  VIADD R12, R14, 0xffffffe ;  /* 0x0ffffffe0e0c7836 */ /* 0x004fc80000000000 */
[----:B------:R1:W2:Y:S03]  /*0170*/  F2I.FTZ.U32.TRUNC.NTZ R13, R12 ;  /* 0x0000000c000d7305 */ /* 0x0002a6000021f000 */
[----:B------:R-:W-:-:S05]  /*0180*/  DFMA R8, R8, R10, R8 ;  /* 0x0000000a0808722b */ /* 0x000fca0000000008 */
[----:B---3--:R-:W3:Y:S01]  /*0190*/  I2F.F64.U32 R10, R3 ;  /* 0x00000003000a7312 */ /* 0x008ee20000201800 */
[----:B-1----:R-:W-:Y:S02]  /*01a0*/  IMAD.MOV.U32 R12, RZ, RZ, RZ ;  /* 0x000000ffff0c7224 */ /* 0x002fe400078e00ff */
        /* <DEDUP_REMOVED lines=15> */
[----:B----4-:R-:W-:Y:S02]  /*02a0*/  IADD3 R28, P3, PT, R1, UR4, RZ ;  /* 0x00000004011c7c10 */ /* 0x010fe4000ff7e0ff */
[----:B------:R-:W-:Y:S02]  /*02b0*/  FSETP.GT.AND P0, PT, |R2|, 1.469367938527859385e-39, PT ;  /* 0x001000000200780b */ /* 0x000fe40003f04200 */
[----:B------:R-:W-:Y:S01]  /*02c0*/  ISETP.GE.U32.AND P2, PT, R15, R0, PT ;  /* 0x000000000f00720c */ /* 0x000fe20003f46070 */
[----:B0-----:R-:W-:-:S12]  /*02d0*/  IMAD.X R2, RZ, RZ, UR5, P3 ;  /* 0x00000005ff027e24 */ /* 0x001fd800098e06ff */
[----:B------:R-:W-:Y:S01]  /*02e0*/  @P2 VIADD R33, R33, 0x1 ;  /* 0x0000000121212836 */ /* 0x000fe20000000000 */
[----:B------:R-:W-:Y:S01]  /*02f0*/  @!P1 LOP3.LUT R33, RZ, R0, RZ, 0x33, !PT ;  /* 0x00000000ff219212 */ /* 0x000fe200078e33ff */
[----:B------:R-:W-:Y:S06]  /*0300*/  @P0 BRA P4, `(.L_x_133) ;  /* 0x0000000000080947 */ /* 0x000fec0002000000 */
[----:B------:R-:W-:-:S07]  /*0310*/  MOV R8, 0x330 ;  /* 0x0000033000087802 */ /* 0x000fce0000000f00 */
[----:B------:R-:W-:Y:S05]  /*0320*/  CALL.REL.NOINC `($__internal_1_$__cuda_sm20_div_rn_f64_full) ;  /* 0x0000004c00847944 */ /* 0x000fea0003c00000 */
.L_x_133:
[----:B------:R-:W0:Y:S01]  /*0330*/  I2F.U32.RP R8, R0 ;  /* 0x0000000000087306 */ /* 0x000e220000209000 */
[----:B------:R-:W-:Y:S01]  /*0340*/  IADD3 R9, PT, PT, RZ, -R0, RZ ;  /* 0x80000000ff097210 */ /* 0x000fe20007ffe0ff */
[----:B------:R-:W-:Y:S01]  /*0350*/  IMAD.MOV.U32 R4, RZ, RZ, RZ ;  /* 0x000000ffff047224 */ /* 0x000fe200078e00ff */
[----:B------:R-:W-:-:S05]  /*0360*/  ISETP.NE.U32.AND P1, PT, R0, RZ, PT ;  /* 0x000000ff0000720c */ /* 0x000fca0003f25070 */
[----:B------:R-:W1:Y:S08]  /*0370*/  F2I.U32.F64.CEIL R6, R6 ;  /* 0x0000000600067311 */ /* 0x000e700000309000 */
[----:B0-----:R-:W0:Y:S01]  /*0380*/  MUFU.RCP R8, R8 ;  /* 0x0000000800087308 */ /* 0x001e220000001000 */
[----:B-1----:R-:W-:Y:S01]  /*0390*/  IADD3 R30, PT, PT, R6, -0x1, RZ ;  /* 0xffffffff061e7810 */ /* 0x002fe20007ffe0ff */
[----:B0-----:R-:W-:-:S06]  /*03a0*/  VIADD R5, R8, 0xffffffe ;  /* 0x0ffffffe08057836 */ /* 0x001fcc0000000000 */
[----:B------:R-:W0:Y:S02]  /*03b0*/  F2I.FTZ.U32.TRUNC.NTZ R5, R5 ;  /* 0x0000000500057305 */ /* 0x000e24000021f000 */
[----:B0-----:R-:W-:-:S04]  /*03c0*/  IMAD R9, R9, R5, RZ ;  /* 0x0000000509097224 */ /* 0x001fc800078e02ff */
[----:B------:R-:W-:-:S06]  /*03d0*/  IMAD.HI.U32 R4, R5, R9, R4 ;  /* 0x0000000905047227 */ /* 0x000fcc00078e0004 */
[----:B------:R-:W-:-:S04]  /*03e0*/  IMAD.HI.U32 R4, R4, R3, RZ ;  /* 0x0000000304047227 */ /* 0x000fc800078e00ff */
[----:B------:R-:W-:-:S04]  /*03f0*/  IMAD.MOV R4, RZ, RZ, -R4 ;  /* 0x000000ffff047224 */ /* 0x000fc800078e0a04 */
[----:B------:R-:W-:-:S05]  /*0400*/  IMAD R3, R0, R4, R3 ;  /* 0x0000000400037224 */ /* 0x000fca00078e0203 */
[----:B------:R-:W-:-:S13]  /*0410*/  ISETP.GE.U32.AND P0, PT, R3, R0, PT ;  /* 0x000000000300720c */ /* 0x000fda0003f06070 */
[----:B------:R-:W-:-:S05]  /*0420*/  @P0 IMAD.IADD R3, R3, 0x1, -R0 ;  /* 0x0000000103030824 */ /* 0x000fca00078e0a00 */
[----:B------:R-:W-:-:S13]  /*0430*/  ISETP.GE.U32.AND P0, PT, R3, R0, PT ;  /* 0x000000000300720c */ /* 0x000fda0003f06070 */
[----:B------:R-:W-:Y:S01]  /*0440*/  @P0 IMAD.IADD R3, R3, 0x1, -R0 ;  /* 0x0000000103030824 */ /* 0x000fe200078e0a00 */
[----:B------:R-:W-:Y:S02]  /*0450*/  @!P1 LOP3.LUT R3, RZ, R0, RZ, 0x33, !PT ;  /* 0x00000000ff039212 */ /* 0x000fe400078e33ff */
[----:B------:R-:W-:-:S03]  /*0460*/  MOV R0, 0x0 ;  /* 0x0000000000007802 */ /* 0x000fc60000000f00 */
[----:B------:R-:W-:Y:S01]  /*0470*/  VIADD R3, R3, 0xffffffff ;  /* 0xffffffff03037836 */ /* 0x000fe20000000000 */
[----:B------:R0:W1:Y:S04]  /*0480*/  LDC.64 R8, c[0x4][R0] ;  /* 0x0100000000087b82 */ /* 0x0000680000000a00 */
[----:B------:R-:W-:-:S13]  /*0490*/  ISETP.GE.U32.AND P0, PT, R3, R26, PT ;  /* 0x0000001a0300720c */ /* 0x000fda0003f06070 */
[----:B------:R-:W-:-:S04]  /*04a0*/  @P0 IMAD.MOV R30, RZ, RZ, R6 ;  /* 0x000000ffff1e0224 */ /* 0x000fc800078e0206 */
[----:B0-----:R-:W-:-:S07]  /*04b0*/  IMAD.WIDE.U32 R4, R30, 0x4, RZ ;  /* 0x000000041e047825 */ /* 0x001fce00078e00ff */
[----:B------:R-:W-:-:S07]  /*04c0*/  LEPC R20, `(.L_x_134) ;  /* 0x000000001014794e */ /* 0x000fce0000000000 */
[----:B-1----:R-:W-:Y:S05]  /*04d0*/  CALL.ABS.NOINC R8 ;  /* 0x0000000008007343 */ /* 0x002fea0003c00000 */
.L_x_134:
[----:B------:R-:W-:Y:S01]  /*04e0*/  BSSY.RECONVERGENT B6, `(.L_x_135) ;  /* 0x000010d000067945 */ /* 0x000fe20003800200 */
[----:B------:R-:W-:Y:S02]  /*04f0*/  IMAD.MOV.U32 R25, RZ, RZ, RZ ;  /* 0x000000ffff197224 */ /* 0x000fe400078e00ff */
[----:B------:R-:W-:Y:S02]  /*0500*/  IMAD.MOV.U32 R16, RZ, RZ, R4 ;  /* 0x000000ffff107224 */ /* 0x000fe400078e0004 */
[----:B------:R-:W-:-:S07]  /*0510*/  IMAD.MOV.U32 R17, RZ, RZ, R5 ;  /* 0x000000ffff117224 */ /* 0x000fce00078e0005 */
.L_x_160:
[----:B------:R-:W-:Y:S01]  /*0520*/  MOV R24, 0x0 ;  /* 0x0000000000187802 */ /* 0x000fe20000000f00 */
[----:B-1----:R-:W-:Y:S02]  /*0530*/  HFMA2 R5, -RZ, RZ, 0, 0 ;  /* 0x00000000ff057431 */ /* 0x002fe400000001ff */
[----:B------:R-:W-:Y:S01]  /*0540*/  IMAD.MOV.U32 R4, RZ, RZ, 0x1 ;  /* 0x00000001ff047424 */ /* 0x000fe200078e00ff */
[----:B------:R0:W1:Y:S06]  /*0550*/  LDC.64 R6, c[0x4][R24] ;  /* 0x0100000018067b82 */ /* 0x00006c0000000a00 */
[----:B------:R-:W-:-:S07]  /*0560*/  LEPC R20, `(.L_x_136) ;  /* 0x000000001014794e */ /* 0x000fce0000000000 */
[----:B01----:R-:W-:Y:S05]  /*0570*/  CALL.ABS.NOINC R6 ;  /* 0x0000000006007343 */ /* 0x003fea0003c00000 */
.L_x_136:
        /* <DEDUP_REMOVED lines=8> */
.L_x_137:
[----:B------:R0:W1:Y:S01]  /*0600*/  LDC.64 R6, c[0x4][R24] ;  /* 0x0100000018067b82 */ /* 0x0000620000000a00 */
[----:B------:R-:W-:Y:S01]  /*0610*/  IMAD.MOV.U32 R18, RZ, RZ, R4 ;  /* 0x000000ffff127224 */ /* 0x000fe200078e0004 */
[----:B------:R-:W-:Y:S01]  /*0620*/  MOV R19, R5 ;  /* 0x0000000500137202 */ /* 0x000fe20000000f00 */
[----:B------:R-:W-:Y:S02]  /*0630*/  IMAD.MOV.U32 R4, RZ, RZ, 0x1 ;  /* 0x00000001ff047424 */ /* 0x000fe400078e00ff */
[----:B------:R-:W-:-:S07]  /*0640*/  IMAD.MOV.U32 R5, RZ, RZ, RZ ;  /* 0x000000ffff057224 */ /* 0x000fce00078e00ff */
[----:B------:R-:W-:-:S07]  /*0650*/  LEPC R20, `(.L_x_138) ;  /* 0x000000001014794e */ /* 0x000fce0000000000 */
[----:B01----:R-:W-:Y:S05]  /*0660*/  CALL.ABS.NOINC R6 ;  /* 0x0000000006007343 */ /* 0x003fea0003c00000 */
.L_x_138:
[----:B------:R-:W2:Y:S01]  /*0670*/  LD.E.U8 R0, desc[UR36][R22.64] ;  /* 0x0000002416007980 */ /* 0x000ea2000c101100 */
[----:B------:R-:W0:Y:S01]  /*0680*/  LDC.64 R6, c[0x4][0x18] ;  /* 0x01000600ff067b82 */ /* 0x000e220000000a00 */
[----:B------:R-:W-:Y:S02]  /*0690*/  IMAD.MOV.U32 R10, RZ, RZ, R4 ;  /* 0x000000ffff0a7224 */ /* 0x000fe400078e0004 */
[----:B------:R-:W-:Y:S02]  /*06a0*/  IMAD.MOV.U32 R11, RZ, RZ, R5 ;  /* 0x000000ffff0b7224 */ /* 0x000fe400078e0005 */
[----:B------:R-:W-:-:S03]  /*06b0*/  IMAD.MOV.U32 R9, RZ, RZ, 0x1 ;  /* 0x00000001ff097424 */ /* 0x000fc600078e00ff */
[----:B--2---:R-:W-:Y:S04]  /*06c0*/  ST.E.U8 desc[UR36][R10.64], R0 ;  /* 0x000000000a007985 */ /* 0x004fe8000c101124 */
[----:B------:R-:W-:Y:S04]  /*06d0*/  ST.E.64 desc[UR36][R18.64], R10 ;  /* 0x0000000a12007985 */ /* 0x000fe8000c101b24 */
[----:B------:R0:W-:Y:S04]  /*06e0*/  ST.E.U16 desc[UR36][R18.64+0x8], R9 ;  /* 0x0000080912007985 */ /* 0x0001e8000c101524 */
[----:B------:R1:W-:Y:S04]  /*06f0*/  ST.E desc[UR36][R18.64+0xc], R25 ;  /* 0x00000c1912007985 */ /* 0x0003e8000c101924 */
        /* <DEDUP_REMOVED lines=9> */
.L_x_139:
        /* <DEDUP_REMOVED lines=8> */
.L_x_140:
[----:B------:R0:W1:Y:S01]  /*0810*/  LDC.64 R6, c[0x4][R24] ;  /* 0x0100000018067b82 */ /* 0x0000620000000a00 */
[----:B------:R-:W-:Y:S02]  /*0820*/  IMAD.MOV.U32 R18, RZ, RZ, R4 ;  /* 0x000000ffff127224 */ /* 0x000fe400078e0004 */
[----:B------:R-:W-:Y:S02]  /*0830*/  IMAD.MOV.U32 R19, RZ, RZ, R5 ;  /* 0x000000ffff137224 */ /* 0x000fe400078e0005 */
[----:B------:R-:W-:Y:S02]  /*0840*/  IMAD.MOV.U32 R4, RZ, RZ, 0x1 ;  /* 0x00000001ff047424 */ /* 0x000fe400078e00ff */
[----:B------:R-:W-:-:S07]  /*0850*/  IMAD.MOV.U32 R5, RZ, RZ, RZ ;  /* 0x000000ffff057224 */ /* 0x000fce00078e00ff */
[----:B------:R-:W-:-:S07]  /*0860*/  LEPC R20, `(.L_x_141) ;  /* 0x000000001014794e */ /* 0x000fce0000000000 */
[----:B01----:R-:W-:Y:S05]  /*0870*/  CALL.ABS.NOINC R6 ;  /* 0x0000000006007343 */ /* 0x003fea0003c00000 */
.L_x_141:
        /* <DEDUP_REMOVED lines=18> */
.L_x_142:
        /* <DEDUP_REMOVED lines=8> */
.L_x_143:
[----:B------:R0:W1:Y:S01]  /*0a20*/  LDC.64 R6, c[0x4][R24] ;  /* 0x0100000018067b82 */ /* 0x0000620000000a00 */
[----:B------:R-:W-:Y:S02]  /*0a30*/  IMAD.MOV.U32 R19, RZ, RZ, R5 ;  /* 0x000000ffff137224 */ /* 0x000fe400078e0005 */
[----:B------:R-:W-:Y:S02]  /*0a40*/  HFMA2 R5, -RZ, RZ, 0, 0 ;  /* 0x00000000ff057431 */ /* 0x000fe400000001ff */
[----:B------:R-:W-:Y:S02]  /*0a50*/  IMAD.MOV.U32 R18, RZ, RZ, R4 ;  /* 0x000000ffff127224 */ /* 0x000fe400078e0004 */
[----:B------:R-:W-:-:S07]  /*0a60*/  IMAD.MOV.U32 R4, RZ, RZ, 0x1 ;  /* 0x00000001ff047424 */ /* 0x000fce00078e00ff */
[----:B------:R-:W-:-:S07]  /*0a70*/  LEPC R20, `(.L_x_144) ;  /* 0x000000001014794e */ /* 0x000fce0000000000 */
[----:B01----:R-:W-:Y:S05]  /*0a80*/  CALL.ABS.NOINC R6 ;  /* 0x0000000006007343 */ /* 0x003fea0003c00000 */
.L_x_144:
        /* <DEDUP_REMOVED lines=18> */
.L_x_145:
        /* <DEDUP_REMOVED lines=8> */
.L_x_146:
[----:B------:R0:W1:Y:S01]  /*0c30*/  LDC.64 R6, c[0x4][R24] ;  /* 0x0100000018067b82 */ /* 0x0000620000000a00 */
[----:B------:R-:W-:Y:S01]  /*0c40*/  IMAD.MOV.U32 R18, RZ, RZ, R4 ;  /* 0x000000ffff127224 */ /* 0x000fe200078e0004 */
[----:B------:R-:W-:Y:S01]  /*0c50*/  MOV R19, R5 ;  /* 0x0000000500137202 */ /* 0x000fe20000000f00 */
[----:B------:R-:W-:Y:S02]  /*0c60*/  IMAD.MOV.U32 R4, RZ, RZ, 0x1 ;  /* 0x00000001ff047424 */ /* 0x000fe400078e00ff */
[----:B------:R-:W-:-:S07]  /*0c70*/  IMAD.MOV.U32 R5, RZ, RZ, RZ ;  /* 0x000000ffff057224 */ /* 0x000fce00078e00ff */
[----:B------:R-:W-:-:S07]  /*0c80*/  LEPC R20, `(.L_x_147) ;  /* 0x000000001014794e */ /* 0x000fce0000000000 */
[----:B01----:R-:W-:Y:S05]  /*0c90*/  CALL.ABS.NOINC R6 ;  /* 0x0000000006007343 */ /* 0x003fea0003c00000 */
.L_x_147:
        /* <DEDUP_REMOVED lines=18> */
.L_x_148:
        /* <DEDUP_REMOVED lines=8> */
.L_x_149:
[----:B------:R0:W1:Y:S01]  /*0e40*/  LDC.64 R6, c[0x4][R24] ;  /* 0x0100000018067b82 */ /* 0x0000620000000a00 */
[----:B------:R-:W-:Y:S02]  /*0e50*/  IMAD.MOV.U32 R18, RZ, RZ, R4 ;  /* 0x000000ffff127224 */ /* 0x000fe400078e0004 */
[----:B------:R-:W-:Y:S02]  /*0e60*/  IMAD.MOV.U32 R19, RZ, RZ, R5 ;  /* 0x000000ffff137224 */ /* 0x000fe400078e0005 */
[----:B------:R-:W-:Y:S02]  /*0e70*/  IMAD.MOV.U32 R4, RZ, RZ, 0x1 ;  /* 0x00000001ff047424 */ /* 0x000fe400078e00ff */
[----:B------:R-:W-:-:S07]  /*0e80*/  IMAD.MOV.U32 R5, RZ, RZ, RZ ;  /* 0x000000ffff057224 */ /* 0x000fce00078e00ff */
[----:B------:R-:W-:-:S07]  /*0e90*/  LEPC R20, `(.L_x_150) ;  /* 0x000000001014794e */ /* 0x000fce0000000000 */
[----:B01----:R-:W-:Y:S05]  /*0ea0*/  CALL.ABS.NOINC R6 ;  /* 0x0000000006007343 */ /* 0x003fea0003c00000 */
.L_x_150:
        /* <DEDUP_REMOVED lines=18> */
.L_x_151:
        /* <DEDUP_REMOVED lines=8> */
.L_x_152:
[----:B------:R0:W1:Y:S01]  /*1050*/  LDC.64 R6, c[0x4][R24] ;  /* 0x0100000018067b82 */ /* 0x0000620000000a00 */
[----:B------:R-:W-:Y:S02]  /*1060*/  IMAD.MOV.U32 R19, RZ, RZ, R5 ;  /* 0x000000ffff137224 */ /* 0x000fe400078e0005 */
[----:B------:R-:W-:Y:S02]  /*1070*/  HFMA2 R5, -RZ, RZ, 0, 0 ;  /* 0x00000000ff057431 */ /* 0x000fe400000001ff */
[----:B------:R-:W-:Y:S02]  /*1080*/  IMAD.MOV.U32 R18, RZ, RZ, R4 ;  /* 0x000000ffff127224 */ /* 0x000fe400078e0004 */
[----:B------:R-:W-:-:S07]  /*1090*/  IMAD.MOV.U32 R4, RZ, RZ, 0x1 ;  /* 0x00000001ff047424 */ /* 0x000fce00078e00ff */
[----:B------:R-:W-:-:S07]  /*10a0*/  LEPC R20, `(.L_x_153) ;  /* 0x000000001014794e */ /* 0x000fce0000000000 */
[----:B01----:R-:W-:Y:S05]  /*10b0*/  CALL.ABS.NOINC R6 ;  /* 0x0000000006007343 */ /* 0x003fea0003c00000 */
.L_x_153:
        /* <DEDUP_REMOVED lines=18> */
.L_x_154:
        /* <DEDUP_REMOVED lines=8> */
.L_x_155:
[----:B------:R0:W1:Y:S01]  /*1260*/  LDC.64 R6, c[0x4][R24] ;  /* 0x0100000018067b82 */ /* 0x0000620000000a00 */
[----:B------:R-:W-:Y:S01]  /*1270*/  IMAD.MOV.U32 R18, RZ, RZ, R4 ;  /* 0x000000ffff127224 */ /* 0x000fe200078e0004 */
[----:B------:R-:W-:Y:S01]  /*1280*/  MOV R19, R5 ;  /* 0x0000000500137202 */ /* 0x000fe20000000f00 */
[----:B------:R-:W-:Y:S02]  /*1290*/  IMAD.MOV.U32 R4, RZ, RZ, 0x1 ;  /* 0x00000001ff047424 */ /* 0x000fe400078e00ff */
[----:B------:R-:W-:-:S07]  /*12a0*/  IMAD.MOV.U32 R5, RZ, RZ, RZ ;  /* 0x000000ffff057224 */ /* 0x000fce00078e00ff */
[----:B------:R-:W-:-:S07]  /*12b0*/  LEPC R20, `(.L_x_156) ;  /* 0x000000001014794e */ /* 0x000fce0000000000 */
[----:B01----:R-:W-:Y:S05]  /*12c0*/  CALL.ABS.NOINC R6 ;  /* 0x0000000006007343 */ /* 0x003fea0003c00000 */
.L_x_156:
        /* <DEDUP_REMOVED lines=18> */
.L_x_157:
        /* <DEDUP_REMOVED lines=8> */
.L_x_158:
[----:B------:R0:W1:Y:S01]  /*1470*/  LDC.64 R6, c[0x4][R24] ;  /* 0x0100000018067b82 */ /* 0x0000620000000a00 */
[----:B------:R-:W-:Y:S02]  /*1480*/  IMAD.MOV.U32 R18, RZ, RZ, R4 ;  /* 0x000000ffff127224 */ /* 0x000fe400078e0004 */
[----:B------:R-:W-:Y:S02]  /*1490*/  IMAD.MOV.U32 R19, RZ, RZ, R5 ;  /* 0x000000ffff137224 */ /* 0x000fe400078e0005 */
[----:B------:R-:W-:Y:S02]  /*14a0*/  IMAD.MOV.U32 R4, RZ, RZ, 0x1 ;  /* 0x00000001ff047424 */ /* 0x000fe400078e00ff */
[----:B------:R-:W-:-:S07]  /*14b0*/  IMAD.MOV.U32 R5, RZ, RZ, RZ ;  /* 0x000000ffff057224 */ /* 0x000fce00078e00ff */
[----:B------:R-:W-:-:S07]  /*14c0*/  LEPC R20, `(.L_x_159) ;  /* 0x000000001014794e */ /* 0x000fce0000000000 */
[----:B01----:R-:W-:Y:S05]  /*14d0*/  CALL.ABS.NOINC R6 ;  /* 0x0000000006007343 */ /* 0x003fea0003c00000 */
.L_x_159:
        /* <DEDUP_REMOVED lines=8> */
[----:B------:R-:W-:-:S04]  /*1560*/  IADD3 R25, PT, PT, R25, 0x8, RZ ;  /* 0x0000000819197810 */ /* 0x000fc80007ffe0ff */
[----:B------:R-:W-:Y:S01]  /*1570*/  ISETP.NE.AND P0, PT, R25, 0x100, PT ;  /* 0x000001001900780c */ /* 0x000fe20003f05270 */
[----:B--2---:R1:W-:Y:S04]  /*1580*/  ST.E.64 desc[UR36][R18.64+0x10], R6 ;  /* 0x0000100612007985 */ /* 0x0043e8000c101b24 */
[----:B------:R1:W-:Y:S08]  /*1590*/  STG.E.64 desc[UR36][R8.64], R18 ;  /* 0x0000001208007986 */ /* 0x0003f0000c101b24 */
[----:B------:R-:W-:Y:S05]  /*15a0*/  @P0 BRA `(.L_x_160) ;  /* 0xffffffec00dc0947 */ /* 0x000fea000383ffff */
[----:B------:R-:W-:Y:S05]  /*15b0*/  BSYNC.RECONVERGENT B6 ;  /* 0x0000000000067941 */ /* 0x000fea0003800200 */
.L_x_135:
[----:B-1----:R-:W-:Y:S01]  /*15c0*/  MOV R0, 0x10 ;  /* 0x0000001000007802 */ /* 0x002fe20000000f00 */
[----:B------:R-:W-:Y:S02]  /*15d0*/  IMAD.MOV.U32 R4, RZ, RZ, R22 ;  /* 0x000000ffff047224 */ /* 0x000fe400078e0016 */
[----:B------:R-:W-:Y:S01]  /*15e0*/  IMAD.MOV.U32 R5, RZ, RZ, R23 ;  /* 0x000000ffff057224 */ /* 0x000fe200078e0017 */
[----:B------:R0:W1:Y:S06]  /*15f0*/  LDC.64 R6, c[0x4][R0] ;  /* 0x0100000000067b82 */ /* 0x00006c0000000a00 */
[----:B------:R-:W-:-:S07]  /*1600*/  LEPC R20, `(.L_x_161) ;  /* 0x000000001014794e */ /* 0x000fce0000000000 */
[----:B01----:R-:W-:Y:S05]  /*1610*/  CALL.ABS.NOINC R6 ;  /* 0x0000000006007343 */ /* 0x003fea0003c00000 */
.L_x_161:
[----:B------:R0:W1:Y:S01]  /*1620*/  LDC.64 R6, c[0x4][R24] ;  /* 0x0100000018067b82 */ /* 0x0000620000000a00 */
[----:B------:R-:W-:Y:S02]  /*1630*/  IMAD.MOV.U32 R4, RZ, RZ, 0x3e8 ;  /* 0x000003e8ff047424 */ /* 0x000fe400078e00ff */
[----:B------:R-:W-:-:S07]  /*1640*/  IMAD.MOV.U32 R5, RZ, RZ, RZ ;  /* 0x000000ffff057224 */ /* 0x000fce00078e00ff */
[----:B------:R-:W-:-:S07]  /*1650*/  LEPC R20, `(.L_x_162) ;  /* 0x000000001014794e */ /* 0x000fce0000000000 */
[----:B01----:R-:W-:Y:S05]  /*1660*/  CALL.ABS.NOINC R6 ;  /* 0x0000000006007343 */ /* 0x003fea0003c00000 */
.L_x_162:
[----:B------:R0:W1:Y:S01]  /*1670*/  LDC.64 R6, c[0x4][R24] ;  /* 0x0100000018067b82 */ /* 0x0000620000000a00 */
[----:B------:R-:W-:Y:S01]  /*1680*/  IMAD.MOV.U32 R18, RZ, RZ, R4 ;  /* 0x000000ffff127224 */ /* 0x000fe200078e0004 */
[----:B------:R-:W-:Y:S01]  /*1690*/  MOV R19, R5 ;  /* 0x0000000500137202 */ /* 0x000fe20000000f00 */
[----:B------:R-:W-:Y:S02]  /*16a0*/  IMAD.MOV.U32 R4, RZ, RZ, 0x3e8 ;  /* 0x000003e8ff047424 */ /* 0x000fe400078e00ff */
[----:B------:R-:W-:-:S07]  /*16b0*/  IMAD.MOV.U32 R5, RZ, RZ, RZ ;  /* 0x000000ffff057224 */ /* 0x000fce00078e00ff */
[----:B------:R-:W-:-:S07]  /*16c0*/  LEPC R20, `(.L_x_163) ;  /* 0x000000001014794e */ /* 0x000fce0000000000 */
[----:B01----:R-:W-:Y:S05]  /*16d0*/  CALL.ABS.NOINC R6 ;  /* 0x0000000006007343 */ /* 0x003fea0003c00000 */
.L_x_163:
[----:B------:R-:W0:Y:S01]  /*16e0*/  LDC.64 R24, c[0x4][R24] ;  /* 0x0100000018187b82 */ /* 0x000e220000000a00 */
[----:B------:R-:W-:Y:S02]  /*16f0*/  IMAD.MOV.U32 R27, RZ, RZ, R5 ;  /* 0x000000ffff1b7224 */ /* 0x000fe400078e0005 */
[----:B------:R-:W-:Y:S02]  /*1700*/  HFMA2 R5, -RZ, RZ, 0, 0 ;  /* 0x00000000ff057431 */ /* 0x000fe400000001ff */
[----:B------:R-:W-:Y:S02]  /*1710*/  IMAD.MOV.U32 R29, RZ, RZ, R4 ;  /* 0x000000ffff1d7224 */ /* 0x000fe400078e0004 */
[----:B------:R-:W-:-:S07]  /*1720*/  IMAD.MOV.U32 R4, RZ, RZ, 0x1 ;  /* 0x00000001ff047424 */ /* 0x000fce00078e00ff */
[----:B------:R-:W-:-:S07]  /*1730*/  LEPC R20, `(.L_x_164) ;  /* 0x000000001014794e */ /* 0x000fce0000000000 */
[----:B0-----:R-:W-:Y:S05]  /*1740*/  CALL.ABS.NOINC R24 ;  /* 0x0000000018007343 */ /* 0x001fea0003c00000 */
.L_x_164:
[----:B------:R-:W-:Y:S01]  /*1750*/  VIMNMX.U32 R6, PT, PT, R33, R30, PT ;  /* 0x0000001e21067248 */ /* 0x000fe20003fe0000 */
[----:B------:R-:W-:Y:S02]  /*1760*/  IMAD.MOV.U32 R22, RZ, RZ, R4 ;  /* 0x000000ffff167224 */ /* 0x000fe400078e0004 */
[----:B------:R-:W-:Y:S01]  /*1770*/  IMAD.MOV.U32 R23, RZ, RZ, R5 ;  /* 0x000000ffff177224 */ /* 0x000fe200078e0005 */
[----:B------:R-:W-:-:S13]  /*1780*/  ISETP.NE.AND P0, PT, R6, RZ, PT ;  /* 0x000000ff0600720c */ /* 0x000fda0003f05270 */
[----:B------:R-:W-:Y:S05]  /*1790*/  @!P0 BRA `(.L_x_165) ;  /* 0x0000000c006c8947 */ /* 0x000fea0003800000 */
[----:B------:R-:W0:Y:S02]  /*17a0*/  LDC.64 R4, c[0x0][0x3a0] ;  /* 0x0000e800ff047b82 */ /* 0x000e240000000a00 */
[----:B0-----:R0:W5:Y:S01]  /*17b0*/  LDG.E R3, desc[UR36][R4.64] ;  /* 0x0000002404037981 */ /* 0x001162000c1e1900 */
[----:B------:R-:W-:Y:S01]  /*17c0*/  ISETP.GE.U32.AND P0, PT, R6, 0x4, PT ;  /* 0x000000040600780c */ /* 0x000fe20003f06070 */
[----:B------:R-:W-:Y:S01]  /*17d0*/  BSSY.RECONVERGENT B0, `(.L_x_166) ;  /* 0x00000c6000007945 */ /* 0x000fe20003800200 */
[----:B------:R-:W-:Y:S01]  /*17e0*/  IMAD R0, R26, R33, RZ ;  /* 0x000000211a007224 */ /* 0x000fe200078e02ff */
[----:B------:R-:W-:Y:S01]  /*17f0*/  LOP3.LUT R14, R6, 0x3, RZ, 0xc0, !PT ;  /* 0x00000003060e7812 */ /* 0x000fe200078ec0ff */
[----:B------:R-:W-:-:S09]  /*1800*/  IMAD.MOV.U32 R15, RZ, RZ, RZ ;  /* 0x000000ffff0f7224 */ /* 0x000fd200078e00ff */
[----:B0-----:R-:W-:Y:S05]  /*1810*/  @!P0 BRA `(.L_x_167) ;  /* 0x0000000c00048947 */ /* 0x001fea0003800000 */
        /* <DEDUP_REMOVED lines=11> */
[----:B------:R-:W-:Y:S02]  /*18d0*/  MOV R21, 0x400 ;  /* 0x0000040000157802 */ /* 0x000fe40000000f00 */
[----:B------:R-:W-:Y:S02]  /*18e0*/  PLOP3.LUT P0, PT, PT, PT, PT, 0x8, 0x80 ;  /* 0x000000000080781c */ /* 0x000fe40003f0e170 */
[----:B------:R-:W-:Y:S02]  /*18f0*/  IADD3 R20, PT, PT, R15, -0xc, RZ ;  /* 0xfffffff40f147810 */ /* 0x000fe40007ffe0ff */
[----:B0-----:R-:W-:-:S09]  /*1900*/  LEA R21, R4, R21, 0x18 ;  /* 0x0000001504157211 */ /* 0x001fd200078ec0ff */
.L_x_172:
[----:B0-----:R-:W0:Y:S01]  /*1910*/  LDCU.64 UR4, c[0x0][0x380] ;  /* 0x00007000ff0477ac */ /* 0x001e220008000a00 */
[----:B-----5:R-:W-:-:S04]  /*1920*/  IMAD R8, R3, R24, R26 ;  /* 0x0000001803087224 */ /* 0x020fc800078e021a */
[----:B------:R-:W-:-:S04]  /*1930*/  IMAD.IADD R10, R3, 0x1, R8 ;  /* 0x00000001030a7824 */ /* 0x000fc800078e0208 */
[----:B------:R-:W-:-:S04]  /*1940*/  IMAD.IADD R6, R3, 0x1, R10 ;  /* 0x0000000103067824 */ /* 0x000fc800078e020a */
[----:B------:R-:W-:Y:S01]  /*1950*/  IMAD.IADD R4, R3, 0x1, R6 ;  /* 0x0000000103047824 */ /* 0x000fe200078e0206 */
[----:B0-----:R-:W-:Y:S02]  /*1960*/  IADD3 R10, P2, PT, R10, UR4, RZ ;  /* 0x000000040a0a7c10 */ /* 0x001fe4000ff5e0ff */
[----:B------:R-:W-:-:S03]  /*1970*/  IADD3 R8, P1, PT, R8, UR4, RZ ;  /* 0x0000000408087c10 */ /* 0x000fc6000ff3e0ff */
[----:B------:R-:W-:Y:S01]  /*1980*/  IMAD.X R11, RZ, RZ, UR5, P2 ;  /* 0x00000005ff0b7e24 */ /* 0x000fe200090e06ff */
[----:B------:R-:W-:Y:S01]  /*1990*/  IADD3 R4, P2, PT, R4, UR4, RZ ;  /* 0x0000000404047c10 */ /* 0x000fe2000ff5e0ff */
[----:B------:R-:W-:Y:S01]  /*19a0*/  IMAD.X R9, RZ, RZ, UR5, P1 ;  /* 0x00000005ff097e24 */ /* 0x000fe200088e06ff */
[----:B------:R-:W-:-:S03]  /*19b0*/  IADD3 R6, P1, PT, R6, UR4, RZ ;  /* 0x0000000406067c10 */ /* 0x000fc6000ff3e0ff */
[----:B------:R-:W-:Y:S01]  /*19c0*/  IMAD.X R5, RZ, RZ, UR5, P2 ;  /* 0x00000005ff057e24 */ /* 0x000fe200090e06ff */
[----:B------:R-:W-:Y:S01]  /*19d0*/  IADD3.X R7, PT, PT, RZ, UR5, RZ, P1, !PT ;  /* 0x00000005ff077c10 */ /* 0x000fe20008ffe4ff */
[----:B------:R-:W2:Y:S04]  /*19e0*/  LDG.E.U8 R11, desc[UR36][R10.64] ;  /* 0x000000240a0b7981 */ /* 0x000ea8000c1e1100 */
[----:B------:R-:W3:Y:S04]  /*19f0*/  LDG.E.U8 R31, desc[UR36][R8.64] ;  /* 0x00000024081f7981 */ /* 0x000ee8000c1e1100 */
[----:B------:R-:W4:Y:S04]  /*1a00*/  LDG.E.U8 R39, desc[UR36][R6.64] ;  /* 0x0000002406277981 */ /* 0x000f28000c1e1100 */
[----:B------:R0:W4:Y:S01]  /*1a10*/  LDG.E.U8 R41, desc[UR36][R4.64] ;  /* 0x0000002404297981 */ /* 0x000122000c1e1100 */
[----:B------:R-:W-:-:S04]  /*1a20*/  VIADD R32, R24, 0x4 ;  /* 0x0000000418207836 */ /* 0x000fc80000000000 */
[----:B------:R-:W-:Y:S01]  /*1a30*/  IMAD R12, R3, R32, R26 ;  /* 0x00000020030c7224 */ /* 0x000fe200078e021a */
[----:B------:R-:W-:-:S03]  /*1a40*/  IADD3 R25, PT, PT, R24, 0x8, RZ ;  /* 0x0000000818197810 */ /* 0x000fc60007ffe0ff */
[C---:B------:R-:W-:Y:S01]  /*1a50*/  IMAD.IADD R38, R3.reuse, 0x1, R12 ;  /* 0x0000000103267824 */ /* 0x040fe200078e020c */
[----:B------:R-:W-:Y:S01]  /*1a60*/  IADD3 R36, P1, PT, R12, UR4, RZ ;  /* 0x000000040c247c10 */ /* 0x000fe2000ff3e0ff */
[----:B0-----:R-:W-:-:S04]  /*1a70*/  IMAD R4, R3, R25, R26 ;  /* 0x0000001903047224 */ /* 0x001fc800078e021a */
[----:B------:R-:W-:Y:S01]  /*1a80*/  IMAD.X R37, RZ, RZ, UR5, P1 ;  /* 0x00000005ff257e24 */ /* 0x000fe200088e06ff */
[----:B------:R-:W-:Y:S01]  /*1a90*/  IADD3 R8, P1, PT, R38, UR4, RZ ;  /* 0x0000000426087c10 */ /* 0x000fe2000ff3e0ff */
[----:B------:R-:W-:Y:S01]  /*1aa0*/  IMAD.IADD R38, R3, 0x1, R38 ;  /* 0x0000000103267824 */ /* 0x000fe200078e0226 */
[----:B------:R-:W-:Y:S02]  /*1ab0*/  IADD3 R10, PT, PT, R21, R24, R0 ;  /* 0x00000018150a7210 */ /* 0x000fe40007ffe000 */
[----:B------:R-:W4:Y:S01]  /*1ac0*/  LDG.E.U8 R35, desc[UR36][R36.64] ;  /* 0x0000002424237981 */ /* 0x000f22000c1e1100 */
[----:B------:R-:W-:Y:S01]  /*1ad0*/  IMAD.X R9, RZ, RZ, UR5, P1 ;  /* 0x00000005ff097e24 */ /* 0x000fe200088e06ff */
[----:B------:R-:W-:Y:S01]  /*1ae0*/  IADD3 R12, P1, PT, R4, UR4, RZ ;  /* 0x00000004040c7c10 */ /* 0x000fe2000ff3e0ff */
[----:B------:R-:W-:-:S03]  /*1af0*/  IMAD.IADD R4, R3, 0x1, R4 ;  /* 0x0000000103047824 */ /* 0x000fc600078e0204 */
[----:B------:R0:W4:Y:S01]  /*1b00*/  LDG.E.U8 R34, desc[UR36][R8.64] ;  /* 0x0000002408227981 */ /* 0x000122000c1e1100 */
[----:B------:R-:W-:Y:S01]  /*1b10*/  IMAD.X R13, RZ, RZ, UR5, P1 ;  /* 0x00000005ff0d7e24 */ /* 0x000fe200088e06ff */
[----:B------:R-:W-:Y:S01]  /*1b20*/  IADD3 R6, P2, PT, R4, UR4, RZ ;  /* 0x0000000404067c10 */ /* 0x000fe2000ff5e0ff */
[----:B------:R-:W-:Y:S01]  /*1b30*/  IMAD.IADD R40, R3, 0x1, R4 ;  /* 0x0000000103287824 */ /* 0x000fe200078e0204 */
[----:B------:R-:W-:-:S03]  /*1b40*/  IADD3 R4, P1, PT, R38, UR4, RZ ;  /* 0x0000000426047c10 */ /* 0x000fc6000ff3e0ff */
[----:B------:R-:W-:Y:S02]  /*1b50*/  IMAD.X R7, RZ, RZ, UR5, P2 ;  /* 0x00000005ff077e24 */ /* 0x000fe400090e06ff */
[----:B------:R-:W-:Y:S01]  /*1b60*/  IMAD.X R5, RZ, RZ, UR5, P1 ;  /* 0x00000005ff057e24 */ /* 0x000fe200088e06ff */
[----:B0-----:R-:W-:Y:S01]  /*1b70*/  IADD3 R8, P2, PT, R40, UR4, RZ ;  /* 0x0000000428087c10 */ /* 0x001fe2000ff5e0ff */
[C---:B------:R-:W-:Y:S01]  /*1b80*/  IMAD.IADD R40, R3.reuse, 0x1, R40 ;  /* 0x0000000103287824 */ /* 0x040fe200078e0228 */
[----:B------:R-:W4:Y:S03]  /*1b90*/  LDG.E.U8 R36, desc[UR36][R6.64] ;  /* 0x0000002406247981 */ /* 0x000f26000c1e1100 */
[----:B------:R-:W-:Y:S01]  /*1ba0*/  IMAD.X R9, RZ, RZ, UR5, P2 ;  /* 0x00000005ff097e24 */ /* 0x000fe200090e06ff */
[----:B------:R-:W4:Y:S04]  /*1bb0*/  LDG.E.U8 R37, desc[UR36][R4.64] ;  /* 0x0000002404257981 */ /* 0x000f28000c1e1100 */
[----:B--2---:R0:W-:Y:S04]  /*1bc0*/  STS.U8 [R10+0x1], R11 ;  /* 0x0000010b0a007388 */ /* 0x0041e80000000000 */
[----:B---3--:R1:W-:Y:S01]  /*1bd0*/  STS.U8 [R10], R31 ;  /* 0x0000001f0a007388 */ /* 0x0083e20000000000 */
[----:B0-----:R-:W-:-:S03]  /*1be0*/  IADD3 R11, PT, PT, R3, R38, RZ ;  /* 0x00000026030b7210 */ /* 0x001fc60007ffe0ff */
[----:B----4-:R0:W-:Y:S04]  /*1bf0*/  STS.U8 [R10+0x2], R39 ;  /* 0x000002270a007388 */ /* 0x0101e80000000000 */
[----:B------:R2:W-:Y:S04]  /*1c00*/  STS.U8 [R10+0x3], R41 ;  /* 0x000003290a007388 */ /* 0x0005e80000000000 */
[----:B-1----:R1:W3:Y:S01]  /*1c10*/  LDG.E.U8 R31, desc[UR36][R12.64] ;  /* 0x000000240c1f7981 */ /* 0x0022e2000c1e1100 */
[----:B0-----:R-:W-:-:S03]  /*1c20*/  VIADD R39, R24, 0xc ;  /* 0x0000000c18277836 */ /* 0x001fc60000000000 */
[----:B------:R0:W4:Y:S01]  /*1c30*/  LDG.E.U8 R38, desc[UR36][R8.64] ;  /* 0x0000002408267981 */ /* 0x000122000c1e1100 */
[----:B--2---:R-:W-:Y:S01]  /*1c40*/  IADD3 R10, P1, PT, R11, UR4, RZ ;  /* 0x000000040b0a7c10 */ /* 0x004fe2000ff3e0ff */
[----:B------:R-:W-:-:S04]  /*1c50*/  IMAD R42, R3, R39, R26 ;  /* 0x00000027032a7224 */ /* 0x000fc800078e021a */
[----:B------:R-:W-:Y:S01]  /*1c60*/  IMAD.X R11, RZ, RZ, UR5, P1 ;  /* 0x00000005ff0b7e24 */ /* 0x000fe200088e06ff */
[----:B-1----:R-:W-:-:S04]  /*1c70*/  IADD3 R12, P1, PT, R40, UR4, RZ ;  /* 0x00000004280c7c10 */ /* 0x002fc8000ff3e0ff */
[----:B------:R-:W-:Y:S01]  /*1c80*/  IADD3.X R13, PT, PT, RZ, UR5, RZ, P1, !PT ;  /* 0x00000005ff0d7c10 */ /* 0x000fe20008ffe4ff */
[----:B------:R-:W2:Y:S01]  /*1c90*/  LDG.E.U8 R10, desc[UR36][R10.64] ;  /* 0x000000240a0a7981 */ /* 0x000ea2000c1e1100 */
[----:B------:R-:W-:Y:S01]  /*1ca0*/  IADD3 R6, P1, PT, R42, UR4, RZ ;  /* 0x000000042a067c10 */ /* 0x000fe2000ff3e0ff */
[C---:B------:R-:W-:Y:S02]  /*1cb0*/  IMAD.IADD R42, R3.reuse, 0x1, R42 ;  /* 0x00000001032a7824 */ /* 0x040fe400078e022a */
[----:B------:R-:W4:Y:S02]  /*1cc0*/  LDG.E.U8 R12, desc[UR36][R12.64] ;  /* 0x000000240c0c7981 */ /* 0x000f24000c1e1100 */
[----:B------:R-:W-:Y:S01]  /*1cd0*/  IMAD.X R7, RZ, RZ, UR5, P1 ;  /* 0x00000005ff077e24 */ /* 0x000fe200088e06ff */
[----:B------:R-:W-:Y:S01]  /*1ce0*/  IADD3 R4, P1, PT, R42, UR4, RZ ;  /* 0x000000042a047c10 */ /* 0x000fe2000ff3e0ff */
[----:B------:R-:W-:-:S03]  /*1cf0*/  IMAD.IADD R42, R3, 0x1, R42 ;  /* 0x00000001032a7824 */ /* 0x000fc600078e022a */
[----:B------:R1:W4:Y:S01]  /*1d00*/  LDG.E.U8 R40, desc[UR36][R6.64] ;  /* 0x0000002406287981 */ /* 0x000322000c1e1100 */
[----:B------:R-:W-:Y:S01]  /*1d10*/  IMAD.X R5, RZ, RZ, UR5, P1 ;  /* 0x00000005ff057e24 */ /* 0x000fe200088e06ff */
[----:B0-----:R-:W-:Y:S01]  /*1d20*/  IADD3 R8, P1, PT, R42, UR4, RZ ;  /* 0x000000042a087c10 */ /* 0x001fe2000ff3e0ff */
[----:B------:R-:W-:-:S03]  /*1d30*/  IMAD.IADD R42, R3, 0x1, R42 ;  /* 0x00000001032a7824 */ /* 0x000fc600078e022a */
[----:B------:R-:W-:Y:S01]  /*1d40*/  IADD3.X R9, PT, PT, RZ, UR5, RZ, P1, !PT ;  /* 0x00000005ff097c10 */ /* 0x000fe20008ffe4ff */
[----:B------:R-:W4:Y:S01]  /*1d50*/  LDG.E.U8 R4, desc[UR36][R4.64] ;  /* 0x0000002404047981 */ /* 0x000f22000c1e1100 */
[----:B-1----:R-:W-:-:S03]  /*1d60*/  IADD3 R6, P1, PT, R42, UR4, RZ ;  /* 0x000000042a067c10 */ /* 0x002fc6000ff3e0ff */
[----:B------:R-:W4:Y:S02]  /*1d70*/  LDG.E.U8 R8, desc[UR36][R8.64] ;  /* 0x0000002408087981 */ /* 0x000f24000c1e1100 */
[----:B------:R-:W-:-:S05]  /*1d80*/  IMAD.X R7, RZ, RZ, UR5, P1 ;  /* 0x00000005ff077e24 */ /* 0x000fca00088e06ff */
[----:B------:R-:W4:Y:S01]  /*1d90*/  LDG.E.U8 R6, desc[UR36][R6.64] ;  /* 0x0000002406067981 */ /* 0x000f22000c1e1100 */
[C-C-:B------:R-:W-:Y:S02]  /*1da0*/  IADD3 R32, PT, PT, R21.reuse, R32, R0.reuse ;  /* 0x0000002015207210 */ /* 0x140fe40007ffe000 */
[C-C-:B------:R-:W-:Y:S02]  /*1db0*/  IADD3 R25, PT, PT, R21.reuse, R25, R0.reuse ;  /* 0x0000001915197210 */ /* 0x140fe40007ffe000 */
[----:B------:R-:W-:Y:S01]  /*1dc0*/  IADD3 R39, PT, PT, R21, R39, R0 ;  /* 0x0000002715277210 */ /* 0x000fe20007ffe000 */
[----:B------:R0:W-:Y:S01]  /*1dd0*/  STS.U8 [R32], R35 ;  /* 0x0000002320007388 */ /* 0x0001e20000000000 */
[----:B------:R-:W-:-:S03]  /*1de0*/  VIADD R24, R24, 0x10 ;  /* 0x0000001018187836 */ /* 0x000fc60000000000 */
[----:B------:R0:W-:Y:S04]  /*1df0*/  STS.U8 [R32+0x1], R34 ;  /* 0x0000012220007388 */ /* 0x0001e80000000000 */
[----:B------:R0:W-:Y:S01]  /*1e00*/  STS.U8 [R32+0x2], R37 ;  /* 0x0000022520007388 */ /* 0x0001e20000000000 */
[----:B------:R-:W-:-:S03]  /*1e10*/  ISETP.GE.AND P1, PT, R24, R20, PT ;  /* 0x000000141800720c */ /* 0x000fc60003f26270 */
[----:B--2---:R0:W-:Y:S04]  /*1e20*/  STS.U8 [R32+0x3], R10 ;  /* 0x0000030a20007388 */ /* 0x0041e80000000000 */
[----:B---3--:R0:W-:Y:S04]  /*1e30*/  STS.U8 [R25], R31 ;  /* 0x0000001f19007388 */ /* 0x0081e80000000000 */
[----:B------:R0:W-:Y:S04]  /*1e40*/  STS.U8 [R25+0x1], R36 ;  /* 0x0000012419007388 */ /* 0x0001e80000000000 */
[----:B----4-:R0:W-:Y:S04]  /*1e50*/  STS.U8 [R25+0x2], R38 ;  /* 0x0000022619007388 */ /* 0x0101e80000000000 */
[----:B------:R0:W-:Y:S04]  /*1e60*/  STS.U8 [R25+0x3], R12 ;  /* 0x0000030c19007388 */ /* 0x0001e80000000000 */
[----:B------:R0:W-:Y:S04]  /*1e70*/  STS.U8 [R39], R40 ;  /* 0x0000002827007388 */ /* 0x0001e80000000000 */
[----:B------:R0:W-:Y:S04]  /*1e80*/  STS.U8 [R39+0x1], R4 ;  /* 0x0000010427007388 */ /* 0x0001e80000000000 */
[----:B------:R0:W-:Y:S04]  /*1e90*/  STS.U8 [R39+0x2], R8 ;  /* 0x0000020827007388 */ /* 0x0001e80000000000 */
[----:B------:R0:W-:Y:S01]  /*1ea0*/  STS.U8 [R39+0x3], R6 ;  /* 0x0000030627007388 */ /* 0x0001e20000000000 */
[----:B------:R-:W-:Y:S05]  /*1eb0*/  @!P1 BRA `(.L_x_172) ;  /* 0xfffffff800949947 */ /* 0x000fea000383ffff */
.L_x_171:
[----:B------:R-:W-:Y:S05]  /*1ec0*/  BSYNC.RECONVERGENT B2 ;  /* 0x0000000000027941 */ /* 0x000fea0003800200 */
.L_x_170:
[----:B0-----:R-:W-:Y:S01]  /*1ed0*/  IMAD.IADD R4, R15, 0x1, -R24 ;  /* 0x000000010f047824 */ /* 0x001fe200078e0a18 */
[----:B------:R-:W-:Y:S04]  /*1ee0*/  BSSY.RECONVERGENT B2, `(.L_x_173) ;  /* 0x0000034000027945 */ /* 0x000fe80003800200 */
[----:B------:R-:W-:-:S13]  /*1ef0*/  ISETP.GT.AND P1, PT, R4, 0x4, PT ;  /* 0x000000040400780c */ /* 0x000fda0003f24270 */
[----:B------:R-:W-:Y:S05]  /*1f00*/  @!P1 BRA `(.L_x_174) ;  /* 0x0000000000c49947 */ /* 0x000fea0003800000 */
[----:B------:R-:W0:Y:S01]  /*1f10*/  LDCU.64 UR4, c[0x0][0x380] ;  /* 0x00007000ff0477ac */ /* 0x000e220008000a00 */
[----:B-----5:R-:W-:Y:S02]  /*1f20*/  IMAD R4, R3, R24, R26 ;  /* 0x0000001803047224 */ /* 0x020fe400078e021a */
[----:B------:R-:W-:-:S04]  /*1f30*/  VIADD R25, R24, 0x4 ;  /* 0x0000000418197836 */ /* 0x000fc80000000000 */
[C---:B------:R-:W-:Y:S01]  /*1f40*/  IMAD R10, R3.reuse, R25, R26 ;  /* 0x00000019030a7224 */ /* 0x040fe200078e021a */
[----:B0-----:R-:W-:Y:S01]  /*1f50*/  IADD3 R6, P0, PT, R4, UR4, RZ ;  /* 0x0000000404067c10 */ /* 0x001fe2000ff1e0ff */
[----:B------:R-:W-:-:S03]  /*1f60*/  IMAD.IADD R4, R3, 0x1, R4 ;  /* 0x0000000103047824 */ /* 0x000fc600078e0204 */
[----:B------:R-:W-:Y:S02]  /*1f70*/  IADD3.X R7, PT, PT, RZ, UR5, RZ, P0, !PT ;  /* 0x00000005ff077c10 */ /* 0x000fe400087fe4ff */
[----:B------:R-:W-:Y:S01]  /*1f80*/  IADD3 R12, P0, PT, R4, UR4, RZ ;  /* 0x00000004040c7c10 */ /* 0x000fe2000ff1e0ff */
[C---:B------:R-:W-:Y:S02]  /*1f90*/  IMAD.IADD R4, R3.reuse, 0x1, R4 ;  /* 0x0000000103047824 */ /* 0x040fe400078e0204 */
[C---:B------:R-:W-:Y:S01]  /*1fa0*/  IMAD.IADD R20, R3.reuse, 0x1, R10 ;  /* 0x0000000103147824 */ /* 0x040fe200078e020a */
[----:B------:R0:W2:Y:S01]  /*1fb0*/  LDG.E.U8 R31, desc[UR36][R6.64] ;  /* 0x00000024061f7981 */ /* 0x0000a2000c1e1100 */
[----:B------:R-:W-:Y:S01]  /*1fc0*/  IMAD.X R13, RZ, RZ, UR5, P0 ;  /* 0x00000005ff0d7e24 */ /* 0x000fe200080e06ff */
[----:B------:R-:W-:Y:S01]  /*1fd0*/  IADD3 R8, P0, PT, R10, UR4, RZ ;  /* 0x000000040a087c10 */ /* 0x000fe2000ff1e0ff */
[----:B------:R-:W-:-:S03]  /*1fe0*/  IMAD.IADD R5, R3, 0x1, R4 ;  /* 0x0000000103057824 */ /* 0x000fc600078e0204 */
[----:B------:R1:W3:Y:S01]  /*1ff0*/  LDG.E.U8 R32, desc[UR36][R12.64] ;  /* 0x000000240c207981 */ /* 0x0002e2000c1e1100 */
[----:B------:R-:W-:Y:S01]  /*2000*/  IMAD.X R9, RZ, RZ, UR5, P0 ;  /* 0x00000005ff097e24 */ /* 0x000fe200080e06ff */
[----:B------:R-:W-:Y:S02]  /*2010*/  IADD3 R10, P0, PT, R4, UR4, RZ ;  /* 0x00000004040a7c10 */ /* 0x000fe4000ff1e0ff */
[----:B------:R-:W-:Y:S02]  /*2020*/  IADD3 R4, P1, PT, R20, UR4, RZ ;  /* 0x0000000414047c10 */ /* 0x000fe4000ff3e0ff */
[----:B------:R-:W-:Y:S01]  /*2030*/  IADD3 R20, PT, PT, R3, R20, RZ ;  /* 0x0000001403147210 */ /* 0x000fe20007ffe0ff */
[----:B------:R-:W-:Y:S01]  /*2040*/  IMAD.X R11, RZ, RZ, UR5, P0 ;  /* 0x00000005ff0b7e24 */ /* 0x000fe200080e06ff */
[----:B0-----:R-:W-:Y:S01]  /*2050*/  IADD3 R6, P0, PT, R5, UR4, RZ ;  /* 0x0000000405067c10 */ /* 0x001fe2000ff1e0ff */
[----:B------:R0:W4:Y:S02]  /*2060*/  LDG.E.U8 R9, desc[UR36][R8.64] ;  /* 0x0000002408097981 */ /* 0x000124000c1e1100 */
[----:B------:R-:W-:-:S02]  /*2070*/  IMAD.IADD R21, R3, 0x1, R20 ;  /* 0x0000000103157824 */ /* 0x000fc400078e0214 */
[----:B------:R-:W-:Y:S01]  /*2080*/  IMAD.X R5, RZ, RZ, UR5, P1 ;  /* 0x00000005ff057e24 */ /* 0x000fe200088e06ff */
[----:B-1----:R-:W-:Y:S01]  /*2090*/  IADD3 R12, P1, PT, R20, UR4, RZ ;  /* 0x00000004140c7c10 */ /* 0x002fe2000ff3e0ff */
[----:B------:R1:W4:Y:S01]  /*20a0*/  LDG.E.U8 R11, desc[UR36][R10.64] ;  /* 0x000000240a0b7981 */ /* 0x000322000c1e1100 */
[----:B------:R-:W-:Y:S01]  /*20b0*/  IADD3 R20, P2, PT, R21, UR4, RZ ;  /* 0x0000000415147c10 */ /* 0x000fe2000ff5e0ff */
[----:B------:R-:W-:Y:S02]  /*20c0*/  IMAD.X R7, RZ, RZ, UR5, P0 ;  /* 0x00000005ff077e24 */ /* 0x000fe400080e06ff */
[----:B------:R-:W-:Y:S01]  /*20d0*/  IMAD.X R13, RZ, RZ, UR5, P1 ;  /* 0x00000005ff0d7e24 */ /* 0x000fe200088e06ff */
[----:B------:R-:W-:Y:S01]  /*20e0*/  IADD3.X R21, PT, PT, RZ, UR5, RZ, P2, !PT ;  /* 0x00000005ff157c10 */ /* 0x000fe200097fe4ff */
[----:B------:R-:W4:Y:S04]  /*20f0*/  LDG.E.U8 R5, desc[UR36][R4.64] ;  /* 0x0000002404057981 */ /* 0x000f28000c1e1100 */
[----:B------:R-:W4:Y:S04]  /*2100*/  LDG.E.U8 R7, desc[UR36][R6.64] ;  /* 0x0000002406077981 */ /* 0x000f28000c1e1100 */
[----:B------:R-:W4:Y:S04]  /*2110*/  LDG.E.U8 R13, desc[UR36][R12.64] ;  /* 0x000000240c0d7981 */ /* 0x000f28000c1e1100 */
[----:B------:R-:W4:Y:S01]  /*2120*/  LDG.E.U8 R21, desc[UR36][R20.64] ;  /* 0x0000002414157981 */ /* 0x000f22000c1e1100 */
[----:B------:R-:W0:Y:S01]  /*2130*/  S2UR UR5, SR_CgaCtaId ;  /* 0x00000000000579c3 */ /* 0x000e220000008800 */
[----:B------:R-:W-:-:S02]  /*2140*/  UMOV UR4, 0x400 ;  /* 0x0000040000047882 */ /* 0x000fc40000000000 */
[----:B0-----:R-:W-:-:S06]  /*2150*/  ULEA UR4, UR5, UR4, 0x18 ;  /* 0x0000000405047291 */ /* 0x001fcc000f8ec0ff */
[C-C-:B------:R-:W-:Y:S02]  /*2160*/  IADD3 R8, PT, PT, R24.reuse, UR4, R0.reuse ;  /* 0x0000000418087c10 */ /* 0x140fe4000fffe000 */
[----:B-1----:R-:W-:Y:S01]  /*2170*/  IADD3 R10, PT, PT, R25, UR4, R0 ;  /* 0x00000004190a7c10 */ /* 0x002fe2000fffe000 */
[----:B------:R-:W-:Y:S01]  /*2180*/  VIADD R24, R24, 0x8 ;  /* 0x0000000818187836 */ /* 0x000fe20000000000 */
[----:B------:R-:W-:Y:S01]  /*2190*/  PLOP3.LUT P0, PT, PT, PT, PT, 0x8, 0x80 ;  /* 0x000000000080781c */ /* 0x000fe20003f0e170 */
[----:B--2---:R0:W-:Y:S04]  /*21a0*/  STS.U8 [R8], R31 ;  /* 0x0000001f08007388 */ /* 0x0041e80000000000 */
[----:B---3--:R0:W-:Y:S04]  /*21b0*/  STS.U8 [R8+0x1], R32 ;  /* 0x0000012008007388 */ /* 0x0081e80000000000 */
[----:B----4-:R0:W-:Y:S04]  /*21c0*/  STS.U8 [R8+0x2], R11 ;  /* 0x0000020b08007388 */ /* 0x0101e80000000000 */
[----:B------:R0:W-:Y:S04]  /*21d0*/  STS.U8 [R8+0x3], R7 ;  /* 0x0000030708007388 */ /* 0x0001e80000000000 */
[----:B------:R0:W-:Y:S04]  /*21e0*/  STS.U8 [R10], R9 ;  /* 0x000000090a007388 */ /* 0x0001e80000000000 */
[----:B------:R0:W-:Y:S04]  /*21f0*/  STS.U8 [R10+0x1], R5 ;  /* 0x000001050a007388 */ /* 0x0001e80000000000 */
[----:B------:R0:W-:Y:S04]  /*2200*/  STS.U8 [R10+0x2], R13 ;  /* 0x0000020d0a007388 */ /* 0x0001e80000000000 */
[----:B------:R0:W-:Y:S02]  /*2210*/  STS.U8 [R10+0x3], R21 ;  /* 0x000003150a007388 */ /* 0x0001e40000000000 */
.L_x_174:
[----:B------:R-:W-:Y:S05]  /*2220*/  BSYNC.RECONVERGENT B2 ;  /* 0x0000000000027941 */ /* 0x000fea0003800200 */
.L_x_173:
[----:B------:R-:W-:-:S13]  /*2230*/  ISETP.NE.OR P0, PT, R24, R15, P0 ;  /* 0x0000000f1800720c */ /* 0x000fda0000705670 */
[----:B------:R-:W-:Y:S05]  /*2240*/  @!P0 BREAK.RELIABLE B1 ;  /* 0x0000000000018942 */ /* 0x000fea0003800100 */
[----:B------:R-:W-:Y:S05]  /*2250*/  @!P0 BRA `(.L_x_167) ;  /* 0x0000000000748947 */ /* 0x000fea0003800000 */
.L_x_169:
[----:B------:R-:W-:Y:S05]  /*2260*/  BSYNC.RELIABLE B1 ;  /* 0x0000000000017941 */ /* 0x000fea0003800100 */
.L_x_168:
[----:B0-----:R-:W0:Y:S01]  /*2270*/  S2R R5, SR_CgaCtaId ;  /* 0x0000000000057919 */ /* 0x001e220000008800 */
[----:B------:R-:W-:-:S04]  /*2280*/  MOV R4, 0x400 ;  /* 0x0000040000047802 */ /* 0x000fc80000000f00 */
[----:B0-----:R-:W-:-:S07]  /*2290*/  LEA R13, R5, R4, 0x18 ;  /* 0x00000004050d7211 */ /* 0x001fce00078ec0ff */
.L_x_175:
[----:B------:R-:W0:Y:S01]  /*22a0*/  LDCU.64 UR4, c[0x0][0x380] ;  /* 0x00007000ff0477ac */ /* 0x000e220008000a00 */
[----:B-1---5:R-:W-:-:S04]  /*22b0*/  IMAD R8, R3, R24, R26 ;  /* 0x0000001803087224 */ /* 0x022fc800078e021a */
[----:B------:R-:W-:-:S04]  /*22c0*/  IMAD.IADD R6, R3, 0x1, R8 ;  /* 0x0000000103067824 */ /* 0x000fc800078e0208 */
[----:B------:R-:W-:-:S04]  /*22d0*/  IMAD.IADD R10, R3, 0x1, R6 ;  /* 0x00000001030a7824 */ /* 0x000fc800078e0206 */
[----:B------:R-:W-:Y:S01]  /*22e0*/  IMAD.IADD R4, R3, 0x1, R10 ;  /* 0x0000000103047824 */ /* 0x000fe200078e020a */
[----:B0-----:R-:W-:Y:S02]  /*22f0*/  IADD3 R8, P0, PT, R8, UR4, RZ ;  /* 0x0000000408087c10 */ /* 0x001fe4000ff1e0ff */
[----:B------:R-:W-:-:S03]  /*2300*/  IADD3 R6, P1, PT, R6, UR4, RZ ;  /* 0x0000000406067c10 */ /* 0x000fc6000ff3e0ff */
[----:B------:R-:W-:Y:S01]  /*2310*/  IMAD.X R9, RZ, RZ, UR5, P0 ;  /* 0x00000005ff097e24 */ /* 0x000fe200080e06ff */
[----:B------:R-:W-:Y:S02]  /*2320*/  IADD3.X R7, PT, PT, RZ, UR5, RZ, P1, !PT ;  /* 0x00000005ff077c10 */ /* 0x000fe40008ffe4ff */
[----:B------:R-:W-:Y:S02]  /*2330*/  IADD3 R10, P0, PT, R10, UR4, RZ ;  /* 0x000000040a0a7c10 */ /* 0x000fe4000ff1e0ff */
[----:B------:R-:W-:Y:S01]  /*2340*/  IADD3 R4, P1, PT, R4, UR4, RZ ;  /* 0x0000000404047c10 */ /* 0x000fe2000ff3e0ff */
[----:B------:R-:W2:Y:S02]  /*2350*/  LDG.E.U8 R8, desc[UR36][R8.64] ;  /* 0x0000002408087981 */ /* 0x000ea4000c1e1100 */
[----:B------:R-:W-:Y:S02]  /*2360*/  IMAD.X R11, RZ, RZ, UR5, P0 ;  /* 0x00000005ff0b7e24 */ /* 0x000fe400080e06ff */
[----:B------:R-:W-:Y:S01]  /*2370*/  IMAD.X R5, RZ, RZ, UR5, P1 ;  /* 0x00000005ff057e24 */ /* 0x000fe200088e06ff */
[----:B------:R-:W3:Y:S04]  /*2380*/  LDG.E.U8 R6, desc[UR36][R6.64] ;  /* 0x0000002406067981 */ /* 0x000ee8000c1e1100 */
[----:B------:R-:W4:Y:S04]  /*2390*/  LDG.E.U8 R10, desc[UR36][R10.64] ;  /* 0x000000240a0a7981 */ /* 0x000f28000c1e1100 */
[----:B------:R-:W4:Y:S01]  /*23a0*/  LDG.E.U8 R4, desc[UR36][R4.64] ;  /* 0x0000002404047981 */ /* 0x000f22000c1e1100 */
[----:B------:R-:W-:Y:S01]  /*23b0*/  IADD3 R21, PT, PT, R13, R24, R0 ;  /* 0x000000180d157210 */ /* 0x000fe20007ffe000 */
[----:B------:R-:W-:-:S05]  /*23c0*/  VIADD R24, R24, 0x4 ;  /* 0x0000000418187836 */ /* 0x000fca0000000000 */
[----:B------:R-:W-:Y:S01]  /*23d0*/  ISETP.NE.AND P0, PT, R24, R15, PT ;  /* 0x0000000f1800720c */ /* 0x000fe20003f05270 */
[----:B--2---:R1:W-:Y:S04]  /*23e0*/  STS.U8 [R21], R8 ;  /* 0x0000000815007388 */ /* 0x0043e80000000000 */
[----:B---3--:R1:W-:Y:S04]  /*23f0*/  STS.U8 [R21+0x1], R6 ;  /* 0x0000010615007388 */ /* 0x0083e80000000000 */
[----:B----4-:R1:W-:Y:S04]  /*2400*/  STS.U8 [R21+0x2], R10 ;  /* 0x0000020a15007388 */ /* 0x0103e80000000000 */
[----:B------:R1:W-:Y:S01]  /*2410*/  STS.U8 [R21+0x3], R4 ;  /* 0x0000030415007388 */ /* 0x0003e20000000000 */
[----:B------:R-:W-:Y:S05]  /*2420*/  @P0 BRA `(.L_x_175) ;  /* 0xfffffffc009c0947 */ /* 0x000fea000383ffff */
.L_x_167:
[----:B------:R-:W-:Y:S05]  /*2430*/  BSYNC.RECONVERGENT B0 ;  /* 0x0000000000007941 */ /* 0x000fea0003800200 */
.L_x_166:
[----:B------:R-:W-:-:S13]  /*2440*/  ISETP.NE.AND P0, PT, R14, RZ, PT ;  /* 0x000000ff0e00720c */ /* 0x000fda0003f05270 */
[----:B------:R-:W-:Y:S05]  /*2450*/  @!P0 BRA `(.L_x_165) ;  /* 0x00000000003c8947 */ /* 0x000fea0003800000 */
[----:B0-----:R-:W0:Y:S01]  /*2460*/  S2R R5, SR_CgaCtaId ;  /* 0x0000000000057919 */ /* 0x001e220000008800 */
[----:B-1----:R-:W-:Y:S01]  /*2470*/  MOV R4, 0x400 ;  /* 0x0000040000047802 */ /* 0x002fe20000000f00 */
[----:B------:R-:W-:-:S03]  /*2480*/  IMAD.MOV.U32 R7, RZ, RZ, RZ ;  /* 0x000000ffff077224 */ /* 0x000fc600078e00ff */
[----:B0-----:R-:W-:-:S07]  /*2490*/  LEA R6, R5, R4, 0x18 ;  /* 0x0000000405067211 */ /* 0x001fce00078ec0ff */
.L_x_176:
[----:B------:R-:W0:Y:S01]  /*24a0*/  LDCU.64 UR4, c[0x0][0x380] ;  /* 0x00007000ff0477ac */ /* 0x000e220008000a00 */
[----:B--2--5:R-:W-:-:S05]  /*24b0*/  IMAD R4, R3, R15, R26 ;  /* 0x0000000f03047224 */ /* 0x024fca00078e021a */
[----:B0-----:R-:W-:-:S05]  /*24c0*/  IADD3 R4, P0, PT, R4, UR4, RZ ;  /* 0x0000000404047c10 */ /* 0x001fca000ff1e0ff */
[----:B------:R-:W-:-:S05]  /*24d0*/  IMAD.X R5, RZ, RZ, UR5, P0 ;  /* 0x00000005ff057e24 */ /* 0x000fca00080e06ff */
[----:B------:R-:W2:Y:S01]  /*24e0*/  LDG.E.U8 R4, desc[UR36][R4.64] ;  /* 0x0000002404047981 */ /* 0x000ea2000c1e1100 */
[----:B------:R-:W-:Y:S01]  /*24f0*/  IADD3 R9, PT, PT, R6, R15, R0 ;  /* 0x0000000f06097210 */ /* 0x000fe20007ffe000 */
[----:B------:R-:W-:Y:S01]  /*2500*/  VIADD R15, R15, 0x1 ;  /* 0x000000010f0f7836 */ /* 0x000fe20000000000 */
[----:B------:R-:W-:-:S04]  /*2510*/  IADD3 R7, PT, PT, R7, 0x1, RZ ;  /* 0x0000000107077810 */ /* 0x000fc80007ffe0ff */
[----:B------:R-:W-:Y:S01]  /*2520*/  ISETP.NE.AND P0, PT, R7, R14, PT ;  /* 0x0000000e0700720c */ /* 0x000fe20003f05270 */
[----:B--2---:R2:W-:-:S12]  /*2530*/  STS.U8 [R9], R4 ;  /* 0x0000000409007388 */ /* 0x0045d80000000000 */
[----:B------:R-:W-:Y:S05]  /*2540*/  @P0 BRA `(.L_x_176) ;  /* 0xfffffffc00d40947 */ /* 0x000fea000383ffff */
.L_x_165:
[----:B------:R-:W-:Y:S05]  /*2550*/  WARPSYNC.ALL ;  /* 0x0000000000007948 */ /* 0x000fea0003800000 */
[----:B------:R-:W3:Y:S08]  /*2560*/  S2UR UR5, SR_CgaCtaId ;  /* 0x00000000000579c3 */ /* 0x000ef00000008800 */
[----:B------:R-:W-:Y:S01]  /*2570*/  BAR.SYNC.DEFER_BLOCKING 0x0 ;  /* 0x0000000000007b1d */ /* 0x000fe20000010000 */
[----:B------:R-:W-:Y:S01]  /*2580*/  ISETP.NE.AND P0, PT, R30, RZ, PT ;  /* 0x000000ff1e00720c */ /* 0x000fe20003f05270 */
[----:B------:R-:W-:-:S02]  /*2590*/  IMAD.MOV.U32 R24, RZ, RZ, 0x1 ;  /* 0x00000001ff187424 */ /* 0x000fc400078e00ff */
[----:B0-----:R-:W-:Y:S02]  /*25a0*/  IMAD.MOV.U32 R31, RZ, RZ, RZ ;  /* 0x000000ffff1f7224 */ /* 0x001fe400078e00ff */
[----:B------:R-:W-:Y:S01]  /*25b0*/  UMOV UR4, 0x400 ;  /* 0x0000040000047882 */ /* 0x000fe20000000000 */
[----:B------:R-:W-:Y:S01]  /*25c0*/  BSSY.RECONVERGENT B8, `(.L_x_177) ;  /* 0x0000206000087945 */ /* 0x000fe20003800200 */
[----:B---3--:R-:W-:-:S06]  /*25d0*/  ULEA UR4, UR5, UR4, 0x18 ;  /* 0x0000000405047291 */ /* 0x008fcc000f8ec0ff */
[----:B------:R-:W-:-:S05]  /*25e0*/  IMAD R32, R26, R33, UR4 ;  /* 0x000000041a207e24 */ /* 0x000fca000f8e0221 */
[----:B-----5:R-:W0:Y:S04]  /*25f0*/  LDS.U8 R3, [R32] ;  /* 0x0000000020037984 */ /* 0x020e280000000000 */
[----:B0-----:R0:W-:Y:S01]  /*2600*/  ST.E.U8 desc[UR36][R18.64], R3 ;  /* 0x0000000312007985 */ /* 0x0011e2000c101124 */
[----:B------:R-:W-:Y:S05]  /*2610*/  @!P0 BRA `(.L_x_178) ;  /* 0x0000002000008947 */ /* 0x000fea0003800000 */
[----:B------:R-:W-:Y:S02]  /*2620*/  HFMA2 R38, -RZ, RZ, 0, 0 ;  /* 0x00000000ff267431 */ /* 0x000fe400000001ff */
[----:B------:R-:W-:Y:S02]  /*2630*/  IMAD.MOV.U32 R35, RZ, RZ, 0x100 ;  /* 0x00000100ff237424 */ /* 0x000fe400078e00ff */
[----:B------:R-:W-:Y:S02]  /*2640*/  IMAD.MOV.U32 R0, RZ, RZ, 0x1 ;  /* 0x00000001ff007424 */ /* 0x000fe400078e00ff */
[----:B------:R-:W-:Y:S02]  /*2650*/  IMAD.MOV.U32 R34, RZ, RZ, RZ ;  /* 0x000000ffff227224 */ /* 0x000fe400078e00ff */
[----:B------:R-:W-:Y:S02]  /*2660*/  IMAD.MOV.U32 R20, RZ, RZ, 0x1 ;  /* 0x00000001ff147424 */ /* 0x000fe400078e00ff */
[----:B------:R-:W-:-:S02]  /*2670*/  IMAD.MOV.U32 R31, RZ, RZ, RZ ;  /* 0x000000ffff1f7224 */ /* 0x000fc400078e00ff */
[----:B------:R-:W-:-:S07]  /*2680*/  IMAD.MOV.U32 R36, RZ, RZ, 0x1 ;  /* 0x00000001ff247424 */ /* 0x000fce00078e00ff */
.L_x_222:
[----:B0---4-:R-:W-:Y:S01]  /*2690*/  VIADD R3, R33, 0xffffffff ;  /* 0xffffffff21037836 */ /* 0x011fe20000000000 */
[----:B------:R-:W-:Y:S01]  /*26a0*/  IADD3 R15, PT, PT, R34, 0x1, RZ ;  /* 0x00000001220f7810 */ /* 0x000fe20007ffe0ff */
[----:B------:R-:W-:-:S03]  /*26b0*/  IMAD.MOV.U32 R14, RZ, RZ, R34 ;  /* 0x000000ffff0e7224 */ /* 0x000fc600078e0022 */
[C---:B------:R-:W-:Y:S01]  /*26c0*/  ISETP.NE.AND P0, PT, R38.reuse, R3, PT ;  /* 0x000000032600720c */ /* 0x040fe20003f05270 */
[----:B------:R-:W-:Y:S01]  /*26d0*/  VIADD R38, R38, 0x1 ;  /* 0x0000000126267836 */ /* 0x000fe20000000000 */
[----:B------:R-:W-:Y:S01]  /*26e0*/  ISETP.NE.AND P1, PT, R15, R30, PT ;  /* 0x0000001e0f00720c */ /* 0x000fe20003f25270 */
[----:B------:R-:W-:-:S03]  /*26f0*/  IMAD.MOV.U32 R34, RZ, RZ, R15 ;  /* 0x000000ffff227224 */ /* 0x000fc600078e000f */
[----:B------:R-:W-:-:S07]  /*2700*/  P2R R37, PR, RZ, 0x2 ;  /* 0x00000002ff257803 */ /* 0x000fce0000000000 */
[----:B-123--:R-:W-:Y:S05]  /*2710*/  @P0 BRA `(.L_x_179) ;  /* 0x0000000c00940947 */ /* 0x00efea0003800000 */
[----:B-12---:R-:W-:Y:S01]  /*2720*/  IMAD R4, R33, R0, RZ ;  /* 0x0000000021047224 */ /* 0x006fe200078e02ff */
[----:B------:R-:W-:-:S03]  /*2730*/  IADD3 R36, PT, PT, R0, 0x1, RZ ;  /* 0x0000000100247810 */ /* 0x000fc60007ffe0ff */
[--C-:B------:R-:W-:Y:S02]  /*2740*/  IMAD.IADD R3, R33, 0x1, R4.reuse ;  /* 0x0000000121037824 */ /* 0x100fe400078e0204 */
[----:B------:R-:W-:-:S03]  /*2750*/  IMAD.IADD R6, R30, 0x1, -R4 ;  /* 0x000000011e067824 */ /* 0x000fc600078e0a04 */
[----:B------:R-:W-:-:S04]  /*2760*/  ISETP.GT.U32.AND P0, PT, R3, R30, PT ;  /* 0x0000001e0300720c */ /* 0x000fc80003f04070 */
[----:B------:R-:W-:-:S04]  /*2770*/  SEL R8, R6, R33, P0 ;  /* 0x0000002106087207 */ /* 0x000fc80000000000 */
[----:B------:R-:W-:-:S13]  /*2780*/  ISETP.NE.AND P0, PT, R8, RZ, PT ;  /* 0x000000ff0800720c */ /* 0x000fda0003f05270 */
[----:B------:R-:W-:Y:S05]  /*2790*/  @!P0 BRA `(.L_x_180) ;  /* 0x0000000c006c8947 */ /* 0x000fea0003800000 */
[----:B------:R-:W0:Y:S02]  /*27a0*/  LDC.64 R6, c[0x0][0x3a0] ;  /* 0x0000e800ff067b82 */ /* 0x000e240000000a00 */
[----:B0-----:R0:W5:Y:S01]  /*27b0*/  LDG.E R5, desc[UR36][R6.64] ;  /* 0x0000002406057981 */ /* 0x001162000c1e1900 */
[----:B------:R-:W-:Y:S01]  /*27c0*/  VIMNMX.U32 R3, PT, PT, R30, R3, PT ;  /* 0x000000031e037248 */ /* 0x000fe20003fe0000 */
[----:B------:R-:W-:Y:S01]  /*27d0*/  BSSY.RECONVERGENT B0, `(.L_x_181) ;  /* 0x00000c0000007945 */ /* 0x000fe20003800200 */
[----:B------:R-:W-:-:S03]  /*27e0*/  LOP3.LUT R0, R8, 0x3, RZ, 0xc0, !PT ;  /* 0x0000000308007812 */ /* 0x000fc600078ec0ff */
[----:B------:R-:W-:-:S05]  /*27f0*/  IMAD.IADD R3, R4, 0x1, -R3 ;  /* 0x0000000104037824 */ /* 0x000fca00078e0a03 */
[----:B------:R-:W-:Y:S01]  /*2800*/  ISETP.GT.U32.AND P0, PT, R3, -0x4, PT ;  /* 0xfffffffc0300780c */ /* 0x000fe20003f04070 */
[----:B------:R-:W-:-:S12]  /*2810*/  IMAD.MOV.U32 R3, RZ, RZ, RZ ;  /* 0x000000ffff037224 */ /* 0x000fd800078e00ff */
[----:B0-----:R-:W-:Y:S05]  /*2820*/  @P0 BRA `(.L_x_182) ;  /* 0x0000000800e80947 */ /* 0x001fea0003800000 */
[----:B------:R-:W-:Y:S01]  /*2830*/  LOP3.LUT R3, R8, 0xfffffffc, RZ, 0xc0, !PT ;  /* 0xfffffffc08037812 */ /* 0x000fe200078ec0ff */
[----:B------:R-:W-:Y:S01]  /*2840*/  BSSY.RELIABLE B1, `(.L_x_183) ;  /* 0x000009d000017945 */ /* 0x000fe20003800100 */
[----:B------:R-:W-:-:S03]  /*2850*/  IMAD.MOV.U32 R21, RZ, RZ, RZ ;  /* 0x000000ffff157224 */ /* 0x000fc600078e00ff */
        /* <DEDUP_REMOVED lines=9> */
.L_x_187:
[----:B0-----:R-:W0:Y:S01]  /*28f0*/  LDCU.64 UR4, c[0x0][0x380] ;  /* 0x00007000ff0477ac */ /* 0x001e220008000a00 */
[----:B------:R-:W-:-:S05]  /*2900*/  IADD3 R6, PT, PT, R4, R21, RZ ;  /* 0x0000001504067210 */ /* 0x000fca0007ffe0ff */
[----:B-----5:R-:W-:-:S04]  /*2910*/  IMAD R6, R5, R6, R26 ;  /* 0x0000000605067224 */ /* 0x020fc800078e021a */
[----:B------:R-:W-:Y:S01]  /*2920*/  IMAD.IADD R10, R5, 0x1, R6 ;  /* 0x00000001050a7824 */ /* 0x000fe200078e0206 */
[----:B0-----:R-:W-:-:S04]  /*2930*/  IADD3 R8, P1, PT, R6, UR4, RZ ;  /* 0x0000000406087c10 */ /* 0x001fc8000ff3e0ff */
[----:B------:R-:W-:Y:S01]  /*2940*/  IADD3 R6, P2, PT, R10, UR4, RZ ;  /* 0x000000040a067c10 */ /* 0x000fe2000ff5e0ff */
[----:B------:R-:W-:-:S04]  /*2950*/  IMAD.X R9, RZ, RZ, UR5, P1 ;  /* 0x00000005ff097e24 */ /* 0x000fc800088e06ff */
[----:B------:R-:W-:Y:S02]  /*2960*/  IMAD.X R7, RZ, RZ, UR5, P2 ;  /* 0x00000005ff077e24 */ /* 0x000fe400090e06ff */
[C---:B------:R-:W-:Y:S01]  /*2970*/  IMAD.IADD R10, R5.reuse, 0x1, R10 ;  /* 0x00000001050a7824 */ /* 0x040fe200078e020a */
[----:B------:R-:W2:Y:S04]  /*2980*/  LDG.E.U8 R25, desc[UR36][R8.64] ;  /* 0x0000002408197981 */ /* 0x000ea8000c1e1100 */
[----:B------:R0:W3:Y:S01]  /*2990*/  LDG.E.U8 R7, desc[UR36][R6.64] ;  /* 0x0000002406077981 */ /* 0x0000e2000c1e1100 */
[----:B------:R-:W-:Y:S02]  /*29a0*/  IADD3 R42, P1, PT, R10, UR4, RZ ;  /* 0x000000040a2a7c10 */ /* 0x000fe4000ff3e0ff */
[----:B------:R-:W-:-:S03]  /*29b0*/  IADD3 R10, PT, PT, R5, R10, RZ ;  /* 0x0000000a050a7210 */ /* 0x000fc60007ffe0ff */
[----:B------:R-:W-:Y:S01]  /*29c0*/  IMAD.X R43, RZ, RZ, UR5, P1 ;  /* 0x00000005ff2b7e24 */ /* 0x000fe200088e06ff */
[----:B------:R-:W-:Y:S02]  /*29d0*/  IADD3 R40, P1, PT, R10, UR4, RZ ;  /* 0x000000040a287c10 */ /* 0x000fe4000ff3e0ff */
[----:B------:R-:W-:-:S03]  /*29e0*/  IADD3 R10, PT, PT, R4, 0x4, R21 ;  /* 0x00000004040a7810 */ /* 0x000fc60007ffe015 */
[----:B------:R-:W4:Y:S01]  /*29f0*/  LDG.E.U8 R43, desc[UR36][R42.64] ;  /* 0x000000242a2b7981 */ /* 0x000f22000c1e1100 */
[----:B------:R-:W-:Y:S02]  /*2a00*/  IMAD.X R41, RZ, RZ, UR5, P1 ;  /* 0x00000005ff297e24 */ /* 0x000fe400088e06ff */
[----:B0-----:R-:W-:-:S04]  /*2a10*/  IMAD R6, R5, R10, R26 ;  /* 0x0000000a05067224 */ /* 0x001fc800078e021a */
[----:B------:R0:W4:Y:S01]  /*2a20*/  LDG.E.U8 R41, desc[UR36][R40.64] ;  /* 0x0000002428297981 */ /* 0x000122000c1e1100 */
[----:B------:R-:W-:Y:S01]  /*2a30*/  IADD3 R10, P1, PT, R6, UR4, RZ ;  /* 0x00000004060a7c10 */ /* 0x000fe2000ff3e0ff */
[----:B------:R-:W-:-:S04]  /*2a40*/  IMAD.IADD R12, R32, 0x1, R21 ;  /* 0x00000001200c7824 */ /* 0x000fc800078e0215 */
[----:B------:R-:W-:Y:S02]  /*2a50*/  IMAD.X R11, RZ, RZ, UR5, P1 ;  /* 0x00000005ff0b7e24 */ /* 0x000fe400088e06ff */
[----:B------:R-:W-:-:S03]  /*2a60*/  IMAD.IADD R6, R5, 0x1, R6 ;  /* 0x0000000105067824 */ /* 0x000fc600078e0206 */
[----:B------:R1:W4:Y:S02]  /*2a70*/  LDG.E.U8 R13, desc[UR36][R10.64] ;  /* 0x000000240a0d7981 */ /* 0x000324000c1e1100 */
[----:B------:R-:W-:Y:S02]  /*2a80*/  IADD3 R8, P1, PT, R6, UR4, RZ ;  /* 0x0000000406087c10 */ /* 0x000fe4000ff3e0ff */
[----:B0-----:R-:W-:-:S03]  /*2a90*/  IADD3 R40, PT, PT, R5, R6, RZ ;  /* 0x0000000605287210 */ /* 0x001fc60007ffe0ff */
[----:B------:R-:W-:Y:S01]  /*2aa0*/  IMAD.X R9, RZ, RZ, UR5, P1 ;  /* 0x00000005ff097e24 */ /* 0x000fe200088e06ff */
[----:B------:R-:W-:-:S04]  /*2ab0*/  IADD3 R6, P1, PT, R40, UR4, RZ ;  /* 0x0000000428067c10 */ /* 0x000fc8000ff3e0ff */
[----:B------:R0:W4:Y:S04]  /*2ac0*/  LDG.E.U8 R39, desc[UR36][R8.64] ;  /* 0x0000002408277981 */ /* 0x000128000c1e1100 */
[----:B---3--:R3:W-:Y:S04]  /*2ad0*/  STS.U8 [R12+0x1], R7 ;  /* 0x000001070c007388 */ /* 0x0087e80000000000 */
[----:B--2---:R2:W-:Y:S01]  /*2ae0*/  STS.U8 [R12], R25 ;  /* 0x000000190c007388 */ /* 0x0045e20000000000 */
[----:B---3--:R-:W-:-:S05]  /*2af0*/  IMAD.X R7, RZ, RZ, UR5, P1 ;  /* 0x00000005ff077e24 */ /* 0x008fca00088e06ff */
[----:B------:R3:W4:Y:S01]  /*2b00*/  LDG.E.U8 R45, desc[UR36][R6.64] ;  /* 0x00000024062d7981 */ /* 0x000722000c1e1100 */
[----:B-1----:R-:W-:Y:S01]  /*2b10*/  IMAD.IADD R10, R5, 0x1, R40 ;  /* 0x00000001050a7824 */ /* 0x002fe200078e0228 */
[----:B--2---:R-:W-:-:S04]  /*2b20*/  IADD3 R25, PT, PT, R4, 0x8, R21 ;  /* 0x0000000804197810 */ /* 0x004fc80007ffe015 */
[----:B------:R-:W-:Y:S01]  /*2b30*/  IADD3 R10, P1, PT, R10, UR4, RZ ;  /* 0x000000040a0a7c10 */ /* 0x000fe2000ff3e0ff */
[----:B------:R-:W-:-:S04]  /*2b40*/  IMAD R40, R5, R25, R26 ;  /* 0x0000001905287224 */ /* 0x000fc800078e021a */
[----:B------:R-:W-:Y:S01]  /*2b50*/  IMAD.X R11, RZ, RZ, UR5, P1 ;  /* 0x00000005ff0b7e24 */ /* 0x000fe200088e06ff */
[----:B0-----:R-:W-:Y:S01]  /*2b60*/  IADD3 R8, P1, PT, R40, UR4, RZ ;  /* 0x0000000428087c10 */ /* 0x001fe2000ff3e0ff */
[----:B------:R-:W-:-:S04]  /*2b70*/  IMAD.IADD R40, R5, 0x1, R40 ;  /* 0x0000000105287824 */ /* 0x000fc800078e0228 */
[----:B------:R-:W-:Y:S01]  /*2b80*/  IMAD.X R9, RZ, RZ, UR5, P1 ;  /* 0x00000005ff097e24 */ /* 0x000fe200088e06ff */
[----:B---3--:R-:W-:Y:S01]  /*2b90*/  IADD3 R6, P1, PT, R40, UR4, RZ ;  /* 0x0000000428067c10 */ /* 0x008fe2000ff3e0ff */
[C---:B------:R-:W-:Y:S01]  /*2ba0*/  IMAD.IADD R40, R5.reuse, 0x1, R40 ;  /* 0x0000000105287824 */ /* 0x040fe200078e0228 */
[----:B----4-:R0:W-:Y:S02]  /*2bb0*/  STS.U8 [R12+0x2], R43 ;  /* 0x0000022b0c007388 */ /* 0x0101e40000000000 */
[----:B------:R-:W-:Y:S02]  /*2bc0*/  IADD3.X R7, PT, PT, RZ, UR5, RZ, P1, !PT ;  /* 0x00000005ff077c10 */ /* 0x000fe40008ffe4ff */
[----:B------:R1:W2:Y:S04]  /*2bd0*/  LDG.E.U8 R25, desc[UR36][R8.64] ;  /* 0x0000002408197981 */ /* 0x0002a8000c1e1100 */
[----:B------:R3:W-:Y:S04]  /*2be0*/  STS.U8 [R12+0x4], R13 ;  /* 0x0000040d0c007388 */ /* 0x0007e80000000000 */
[----:B0-----:R0:W4:Y:S01]  /*2bf0*/  LDG.E.U8 R43, desc[UR36][R10.64] ;  /* 0x000000240a2b7981 */ /* 0x001122000c1e1100 */
[----:B-1----:R-:W-:Y:S01]  /*2c00*/  IMAD.IADD R8, R5, 0x1, R40 ;  /* 0x0000000105087824 */ /* 0x002fe200078e0228 */
[----:B---3--:R-:W-:-:S02]  /*2c10*/  IADD3 R13, PT, PT, R4, 0xc, R21 ;  /* 0x0000000c040d7810 */ /* 0x008fc40007ffe015 */
[----:B0-----:R-:W-:-:S03]  /*2c20*/  IADD3 R10, P1, PT, R40, UR4, RZ ;  /* 0x00000004280a7c10 */ /* 0x001fc6000ff3e0ff */
[----:B------:R-:W-:Y:S02]  /*2c30*/  IMAD R40, R5, R13, R26 ;  /* 0x0000000d05287224 */ /* 0x000fe400078e021a */
[----:B------:R-:W-:Y:S01]  /*2c40*/  IMAD.X R11, RZ, RZ, UR5, P1 ;  /* 0x00000005ff0b7e24 */ /* 0x000fe200088e06ff */
[----:B------:R-:W-:Y:S01]  /*2c50*/  IADD3 R8, P1, PT, R8, UR4, RZ ;  /* 0x0000000408087c10 */ /* 0x000fe2000ff3e0ff */
[----:B------:R0:W-:Y:S04]  /*2c60*/  STS.U8 [R12+0x3], R41 ;  /* 0x000003290c007388 */ /* 0x0001e80000000000 */
[----:B------:R-:W-:Y:S01]  /*2c70*/  IMAD.X R9, RZ, RZ, UR5, P1 ;  /* 0x00000005ff097e24 */ /* 0x000fe200088e06ff */
[----:B------:R1:W-:Y:S04]  /*2c80*/  STS.U8 [R12+0x5], R39 ;  /* 0x000005270c007388 */ /* 0x0003e80000000000 */
[----:B0-----:R0:W3:Y:S04]  /*2c90*/  LDG.E.U8 R41, desc[UR36][R6.64] ;  /* 0x0000002406297981 */ /* 0x0010e8000c1e1100 */
[----:B-1----:R1:W3:Y:S01]  /*2ca0*/  LDG.E.U8 R39, desc[UR36][R10.64] ;  /* 0x000000240a277981 */ /* 0x0022e2000c1e1100 */
[----:B0-----:R-:W-:-:S02]  /*2cb0*/  IADD3 R6, P1, PT, R40, UR4, RZ ;  /* 0x0000000428067c10 */ /* 0x001fc4000ff3e0ff */
[----:B------:R-:W-:-:S03]  /*2cc0*/  IADD3 R40, PT, PT, R5, R40, RZ ;  /* 0x0000002805287210 */ /* 0x000fc60007ffe0ff */
[----:B------:R-:W-:Y:S01]  /*2cd0*/  IMAD.X R7, RZ, RZ, UR5, P1 ;  /* 0x00000005ff077e24 */ /* 0x000fe200088e06ff */
[----:B-1----:R-:W-:Y:S01]  /*2ce0*/  IADD3 R10, P1, PT, R40, UR4, RZ ;  /* 0x00000004280a7c10 */ /* 0x002fe2000ff3e0ff */
[----:B------:R-:W-:-:S03]  /*2cf0*/  IMAD.IADD R40, R5, 0x1, R40 ;  /* 0x0000000105287824 */ /* 0x000fc600078e0228 */
[----:B------:R-:W3:Y:S01]  /*2d00*/  LDG.E.U8 R13, desc[UR36][R6.64] ;  /* 0x00000024060d7981 */ /* 0x000ee2000c1e1100 */
[----:B------:R-:W-:-:S06]  /*2d10*/  IMAD.X R11, RZ, RZ, UR5, P1 ;  /* 0x00000005ff0b7e24 */ /* 0x000fcc00088e06ff */
[----:B------:R-:W3:Y:S04]  /*2d20*/  LDG.E.U8 R11, desc[UR36][R10.64] ;  /* 0x000000240a0b7981 */ /* 0x000ee8000c1e1100 */
[----:B------:R0:W-:Y:S04]  /*2d30*/  STS.U8 [R12+0x6], R45 ;  /* 0x0000062d0c007388 */ /* 0x0001e80000000000 */
[----:B0-----:R0:W3:Y:S02]  /*2d40*/  LDG.E.U8 R45, desc[UR36][R8.64] ;  /* 0x00000024082d7981 */ /* 0x0010e4000c1e1100 */
[----:B0-----:R-:W-:Y:S01]  /*2d50*/  IADD3 R8, P1, PT, R40, UR4, RZ ;  /* 0x0000000428087c10 */ /* 0x001fe2000ff3e0ff */
[----:B------:R-:W-:-:S04]  /*2d60*/  IMAD.IADD R40, R5, 0x1, R40 ;  /* 0x0000000105287824 */ /* 0x000fc800078e0228 */
[----:B------:R-:W-:Y:S01]  /*2d70*/  IMAD.X R9, RZ, RZ, UR5, P1 ;  /* 0x00000005ff097e24 */ /* 0x000fe200088e06ff */
[----:B------:R-:W-:-:S05]  /*2d80*/  IADD3 R6, P1, PT, R40, UR4, RZ ;  /* 0x0000000428067c10 */ /* 0x000fca000ff3e0ff */
[----:B------:R-:W-:Y:S01]  /*2d90*/  IMAD.X R7, RZ, RZ, UR5, P1 ;  /* 0x00000005ff077e24 */ /* 0x000fe200088e06ff */
[----:B------:R-:W3:Y:S05]  /*2da0*/  LDG.E.U8 R9, desc[UR36][R8.64] ;  /* 0x0000002408097981 */ /* 0x000eea000c1e1100 */
[----:B------:R-:W3:Y:S01]  /*2db0*/  LDG.E.U8 R7, desc[UR36][R6.64] ;  /* 0x0000002406077981 */ /* 0x000ee2000c1e1100 */
[----:B------:R-:W-:-:S03]  /*2dc0*/  IADD3 R24, PT, PT, R24, 0x10, RZ ;  /* 0x0000001018187810 */ /* 0x000fc60007ffe0ff */
[----:B----4-:R0:W-:Y:S04]  /*2dd0*/  STS.U8 [R12+0x7], R43 ;  /* 0x0000072b0c007388 */ /* 0x0101e80000000000 */
[----:B--2---:R0:W-:Y:S01]  /*2de0*/  STS.U8 [R12+0x8], R25 ;  /* 0x000008190c007388 */ /* 0x0041e20000000000 */
[----:B------:R-:W-:-:S03]  /*2df0*/  ISETP.GE.AND P1, PT, R24, -0xc, PT ;  /* 0xfffffff41800780c */ /* 0x000fc60003f26270 */
[----:B---3--:R0:W-:Y:S04]  /*2e00*/  STS.U8 [R12+0x9], R41 ;  /* 0x000009290c007388 */ /* 0x0081e80000000000 */
[----:B------:R0:W-:Y:S04]  /*2e10*/  STS.U8 [R12+0xa], R39 ;  /* 0x00000a270c007388 */ /* 0x0001e80000000000 */
[----:B------:R0:W-:Y:S04]  /*2e20*/  STS.U8 [R12+0xc], R13 ;  /* 0x00000c0d0c007388 */ /* 0x0001e80000000000 */
[----:B------:R0:W-:Y:S01]  /*2e30*/  STS.U8 [R12+0xd], R11 ;  /* 0x00000d0b0c007388 */ /* 0x0001e20000000000 */
[----:B------:R-:W-:-:S03]  /*2e40*/  VIADD R21, R21, 0x10 ;  /* 0x0000001015157836 */ /* 0x000fc60000000000 */
[----:B------:R0:W-:Y:S04]  /*2e50*/  STS.U8 [R12+0xb], R45 ;  /* 0x00000b2d0c007388 */ /* 0x0001e80000000000 */
[----:B------:R0:W-:Y:S04]  /*2e60*/  STS.U8 [R12+0xe], R9 ;  /* 0x00000e090c007388 */ /* 0x0001e80000000000 */
[----:B------:R0:W-:Y:S01]  /*2e70*/  STS.U8 [R12+0xf], R7 ;  /* 0x00000f070c007388 */ /* 0x0001e20000000000 */
[----:B------:R-:W-:Y:S05]  /*2e80*/  @!P1 BRA `(.L_x_187) ;  /* 0xfffffff800989947 */ /* 0x000fea000383ffff */
.L_x_186:
[----:B------:R-:W-:Y:S05]  /*2e90*/  BSYNC.RECONVERGENT B2 ;  /* 0x0000000000027941 */ /* 0x000fea0003800200 */
.L_x_185:
[----:B------:R-:W-:Y:S01]  /*2ea0*/  IMAD.MOV R6, RZ, RZ, -R24 ;  /* 0x000000ffff067224 */ /* 0x000fe200078e0a18 */
[----:B------:R-:W-:Y:S04]  /*2eb0*/  BSSY.RECONVERGENT B2, `(.L_x_188) ;  /* 0x0000032000027945 */ /* 0x000fe80003800200 */
[----:B------:R-:W-:-:S13]  /*2ec0*/  ISETP.GT.AND P1, PT, R6, 0x4, PT ;  /* 0x000000040600780c */ /* 0x000fda0003f24270 */
[----:B------:R-:W-:Y:S05]  /*2ed0*/  @!P1 BRA `(.L_x_189) ;  /* 0x0000000000bc9947 */ /* 0x000fea0003800000 */
[----:B------:R-:W1:Y:S01]  /*2ee0*/  LDCU.64 UR4, c[0x0][0x380] ;  /* 0x00007000ff0477ac */ /* 0x000e620008000a00 */
[----:B------:R-:W-:-:S04]  /*2ef0*/  IMAD.IADD R6, R4, 0x1, R21 ;  /* 0x0000000104067824 */ /* 0x000fc800078e0215 */
[----:B-----5:R-:W-:-:S04]  /*2f00*/  IMAD R6, R5, R6, R26 ;  /* 0x0000000605067224 */ /* 0x020fc800078e021a */
[----:B------:R-:W-:Y:S01]  /*2f10*/  IMAD.IADD R10, R5, 0x1, R6 ;  /* 0x00000001050a7824 */ /* 0x000fe200078e0206 */
[----:B-1----:R-:W-:-:S04]  /*2f20*/  IADD3 R6, P0, PT, R6, UR4, RZ ;  /* 0x0000000406067c10 */ /* 0x002fc8000ff1e0ff */
[----:B------:R-:W-:Y:S01]  /*2f30*/  IADD3 R8, P1, PT, R10, UR4, RZ ;  /* 0x000000040a087c10 */ /* 0x000fe2000ff3e0ff */
[----:B0-----:R-:W-:Y:S01]  /*2f40*/  IMAD.X R7, RZ, RZ, UR5, P0 ;  /* 0x00000005ff077e24 */ /* 0x001fe200080e06ff */
[----:B------:R-:W-:Y:S01]  /*2f50*/  IADD3 R39, PT, PT, R4, 0x4, R21 ;  /* 0x0000000404277810 */ /* 0x000fe20007ffe015 */
[C---:B------:R-:W-:Y:S01]  /*2f60*/  IMAD.IADD R10, R5.reuse, 0x1, R10 ;  /* 0x00000001050a7824 */ /* 0x040fe200078e020a */
[----:B------:R-:W-:Y:S02]  /*2f70*/  IADD3.X R9, PT, PT, RZ, UR5, RZ, P1, !PT ;  /* 0x00000005ff097c10 */ /* 0x000fe40008ffe4ff */
[----:B------:R-:W2:Y:S02]  /*2f80*/  LDG.E.U8 R6, desc[UR36][R6.64] ;  /* 0x0000002406067981 */ /* 0x000ea4000c1e1100 */
[----:B------:R-:W-:Y:S01]  /*2f90*/  IADD3 R12, P0, PT, R10, UR4, RZ ;  /* 0x000000040a0c7c10 */ /* 0x000fe2000ff1e0ff */
[C---:B------:R-:W-:Y:S01]  /*2fa0*/  IMAD.IADD R10, R5.reuse, 0x1, R10 ;  /* 0x00000001050a7824 */ /* 0x040fe200078e020a */
[----:B------:R0:W3:Y:S01]  /*2fb0*/  LDG.E.U8 R40, desc[UR36][R8.64] ;  /* 0x0000002408287981 */ /* 0x0000e2000c1e1100 */
[----:B------:R-:W-:-:S02]  /*2fc0*/  IMAD R39, R5, R39, R26 ;  /* 0x0000002705277224 */ /* 0x000fc400078e021a */
[----:B------:R-:W-:Y:S01]  /*2fd0*/  IMAD.X R13, RZ, RZ, UR5, P0 ;  /* 0x00000005ff0d7e24 */ /* 0x000fe200080e06ff */
[----:B------:R-:W-:Y:S01]  /*2fe0*/  IADD3 R10, P0, PT, R10, UR4, RZ ;  /* 0x000000040a0a7c10 */ /* 0x000fe2000ff1e0ff */
[----:B------:R-:W-:-:S03]  /*2ff0*/  IMAD.IADD R25, R32, 0x1, R21 ;  /* 0x0000000120197824 */ /* 0x000fc600078e0215 */
[----:B------:R-:W4:Y:S01]  /*3000*/  LDG.E.U8 R42, desc[UR36][R12.64] ;  /* 0x000000240c2a7981 */ /* 0x000f22000c1e1100 */
[----:B------:R-:W-:Y:S01]  /*3010*/  IMAD.X R11, RZ, RZ, UR5, P0 ;  /* 0x00000005ff0b7e24 */ /* 0x000fe200080e06ff */
[----:B0-----:R-:W-:Y:S01]  /*3020*/  IADD3 R8, P0, PT, R39, UR4, RZ ;  /* 0x0000000427087c10 */ /* 0x001fe2000ff1e0ff */
[----:B------:R-:W-:-:S03]  /*3030*/  IMAD.IADD R39, R5, 0x1, R39 ;  /* 0x0000000105277824 */ /* 0x000fc600078e0227 */
[----:B------:R0:W4:Y:S01]  /*3040*/  LDG.E.U8 R44, desc[UR36][R10.64] ;  /* 0x000000240a2c7981 */ /* 0x000122000c1e1100 */
[----:B------:R-:W-:-:S05]  /*3050*/  IADD3.X R9, PT, PT, RZ, UR5, RZ, P0, !PT ;  /* 0x00000005ff097c10 */ /* 0x000fca00087fe4ff */
[----:B------:R1:W4:Y:S01]  /*3060*/  LDG.E.U8 R12, desc[UR36][R8.64] ;  /* 0x00000024080c7981 */ /* 0x000322000c1e1100 */
[----:B0-----:R-:W-:Y:S01]  /*3070*/  IADD3 R10, P0, PT, R39, UR4, RZ ;  /* 0x00000004270a7c10 */ /* 0x001fe2000ff1e0ff */
[----:B------:R-:W-:-:S04]  /*3080*/  IMAD.IADD R39, R5, 0x1, R39 ;  /* 0x0000000105277824 */ /* 0x000fc800078e0227 */
[----:B------:R-:W-:-:S05]  /*3090*/  IMAD.X R11, RZ, RZ, UR5, P0 ;  /* 0x00000005ff0b7e24 */ /* 0x000fca00080e06ff */
[----:B------:R-:W4:Y:S04]  /*30a0*/  LDG.E.U8 R10, desc[UR36][R10.64] ;  /* 0x000000240a0a7981 */ /* 0x000f28000c1e1100 */
[----:B--2---:R0:W-:Y:S04]  /*30b0*/  STS.U8 [R25], R6 ;  /* 0x0000000619007388 */ /* 0x0041e80000000000 */
[----:B---3--:R2:W-:Y:S01]  /*30c0*/  STS.U8 [R25+0x1], R40 ;  /* 0x0000012819007388 */ /* 0x0085e20000000000 */
[----:B0-----:R-:W-:Y:S01]  /*30d0*/  IADD3 R6, P0, PT, R39, UR4, RZ ;  /* 0x0000000427067c10 */ /* 0x001fe2000ff1e0ff */
[----:B------:R-:W-:-:S04]  /*30e0*/  IMAD.IADD R39, R5, 0x1, R39 ;  /* 0x0000000105277824 */ /* 0x000fc800078e0227 */
[----:B------:R-:W-:Y:S01]  /*30f0*/  IMAD.X R7, RZ, RZ, UR5, P0 ;  /* 0x00000005ff077e24 */ /* 0x000fe200080e06ff */
[----:B-1----:R-:W-:-:S04]  /*3100*/  IADD3 R8, P0, PT, R39, UR4, RZ ;  /* 0x0000000427087c10 */ /* 0x002fc8000ff1e0ff */
[----:B------:R-:W-:Y:S01]  /*3110*/  IADD3.X R9, PT, PT, RZ, UR5, RZ, P0, !PT ;  /* 0x00000005ff097c10 */ /* 0x000fe200087fe4ff */
[----:B------:R-:W3:Y:S04]  /*3120*/  LDG.E.U8 R6, desc[UR36][R6.64] ;  /* 0x0000002406067981 */ /* 0x000ee8000c1e1100 */
[----:B------:R-:W2:Y:S04]  /*3130*/  LDG.E.U8 R8, desc[UR36][R8.64] ;  /* 0x0000002408087981 */ /* 0x000ea8000c1e1100 */
[----:B----4-:R1:W-:Y:S04]  /*3140*/  STS.U8 [R25+0x2], R42 ;  /* 0x0000022a19007388 */ /* 0x0103e80000000000 */
[----:B------:R1:W-:Y:S04]  /*3150*/  STS.U8 [R25+0x3], R44 ;  /* 0x0000032c19007388 */ /* 0x0003e80000000000 */
[----:B------:R1:W-:Y:S04]  /*3160*/  STS.U8 [R25+0x4], R12 ;  /* 0x0000040c19007388 */ /* 0x0003e80000000000 */
[----:B------:R1:W-:Y:S01]  /*3170*/  STS.U8 [R25+0x5], R10 ;  /* 0x0000050a19007388 */ /* 0x0003e20000000000 */
[----:B------:R-:W-:Y:S01]  /*3180*/  PLOP3.LUT P0, PT, PT, PT, PT, 0x8, 0x80 ;  /* 0x000000000080781c */ /* 0x000fe20003f0e170 */
[----:B------:R-:W-:-:S02]  /*3190*/  VIADD R24, R24, 0x8 ;  /* 0x0000000818187836 */ /* 0x000fc40000000000 */
[----:B------:R-:W-:Y:S01]  /*31a0*/  VIADD R21, R21, 0x8 ;  /* 0x0000000815157836 */ /* 0x000fe20000000000 */
[----:B---3--:R1:W-:Y:S04]  /*31b0*/  STS.U8 [R25+0x6], R6 ;  /* 0x0000060619007388 */ /* 0x0083e80000000000 */
[----:B--2---:R1:W-:Y:S05]  /*31c0*/  STS.U8 [R25+0x7], R8 ;  /* 0x0000070819007388 */ /* 0x0043ea0000000000 */
.L_x_189:
[----:B------:R-:W-:Y:S05]  /*31d0*/  BSYNC.RECONVERGENT B2 ;  /* 0x0000000000027941 */ /* 0x000fea0003800200 */
.L_x_188:
[----:B------:R-:W-:-:S13]  /*31e0*/  ISETP.NE.OR P0, PT, R24, RZ, P0 ;  /* 0x000000ff1800720c */ /* 0x000fda0000705670 */
[----:B------:R-:W-:Y:S05]  /*31f0*/  @!P0 BREAK.RELIABLE B1 ;  /* 0x0000000000018942 */ /* 0x000fea0003800100 */
[----:B------:R-:W-:Y:S05]  /*3200*/  @!P0 BRA `(.L_x_182) ;  /* 0x0000000000708947 */ /* 0x000fea0003800000 */
.L_x_184:
[----:B------:R-:W-:Y:S05]  /*3210*/  BSYNC.RELIABLE B1 ;  /* 0x0000000000017941 */ /* 0x000fea0003800100 */
.L_x_183:
[----:B--2---:R-:W2:Y:S01]  /*3220*/  LDCU.64 UR4, c[0x0][0x380] ;  /* 0x00007000ff0477ac */ /* 0x004ea20008000a00 */
[----:B-1----:R-:W-:-:S04]  /*3230*/  IMAD.IADD R6, R4, 0x1, R21 ;  /* 0x0000000104067824 */ /* 0x002fc800078e0215 */
[----:B-----5:R-:W-:-:S04]  /*3240*/  IMAD R8, R5, R6, R26 ;  /* 0x0000000605087224 */ /* 0x020fc800078e021a */
[----:B------:R-:W-:Y:S01]  /*3250*/  IMAD.IADD R10, R5, 0x1, R8 ;  /* 0x00000001050a7824 */ /* 0x000fe200078e0208 */
[----:B--2---:R-:W-:-:S03]  /*3260*/  IADD3 R6, P0, PT, R8, UR4, RZ ;  /* 0x0000000408067c10 */ /* 0x004fc6000ff1e0ff */
[----:B0-----:R-:W-:Y:S02]  /*3270*/  IMAD.IADD R12, R5, 0x1, R10 ;  /* 0x00000001050c7824 */ /* 0x001fe400078e020a */
[----:B------:R-:W-:Y:S01]  /*3280*/  IMAD.X R7, RZ, RZ, UR5, P0 ;  /* 0x00000005ff077e24 */ /* 0x000fe200080e06ff */
[----:B------:R-:W-:-:S04]  /*3290*/  IADD3 R8, P0, PT, R10, UR4, RZ ;  /* 0x000000040a087c10 */ /* 0x000fc8000ff1e0ff */
[----:B------:R-:W-:Y:S01]  /*32a0*/  IADD3.X R9, PT, PT, RZ, UR5, RZ, P0, !PT ;  /* 0x00000005ff097c10 */ /* 0x000fe200087fe4ff */
[----:B------:R0:W2:Y:S01]  /*32b0*/  LDG.E.U8 R6, desc[UR36][R6.64] ;  /* 0x0000002406067981 */ /* 0x0000a2000c1e1100 */
[----:B------:R-:W-:Y:S01]  /*32c0*/  IADD3 R10, P0, PT, R12, UR4, RZ ;  /* 0x000000040c0a7c10 */ /* 0x000fe2000ff1e0ff */
[----:B------:R-:W-:Y:S02]  /*32d0*/  IMAD.IADD R12, R5, 0x1, R12 ;  /* 0x00000001050c7824 */ /* 0x000fe400078e020c */
[----:B------:R-:W3:Y:S02]  /*32e0*/  LDG.E.U8 R8, desc[UR36][R8.64] ;  /* 0x0000002408087981 */ /* 0x000ee4000c1e1100 */
[----:B------:R-:W-:Y:S01]  /*32f0*/  IMAD.X R11, RZ, RZ, UR5, P0 ;  /* 0x00000005ff0b7e24 */ /* 0x000fe200080e06ff */
[----:B------:R-:W-:-:S04]  /*3300*/  IADD3 R12, P0, PT, R12, UR4, RZ ;  /* 0x000000040c0c7c10 */ /* 0x000fc8000ff1e0ff */
[----:B------:R-:W4:Y:S01]  /*3310*/  LDG.E.U8 R10, desc[UR36][R10.64] ;  /* 0x000000240a0a7981 */ /* 0x000f22000c1e1100 */
[----:B------:R-:W-:-:S05]  /*3320*/  IMAD.X R13, RZ, RZ, UR5, P0 ;  /* 0x00000005ff0d7e24 */ /* 0x000fca00080e06ff */
[----:B------:R-:W4:Y:S01]  /*3330*/  LDG.E.U8 R12, desc[UR36][R12.64] ;  /* 0x000000240c0c7981 */ /* 0x000f22000c1e1100 */
[----:B0-----:R-:W-:Y:S01]  /*3340*/  IMAD.IADD R7, R32, 0x1, R21 ;  /* 0x0000000120077824 */ /* 0x001fe200078e0215 */
[----:B------:R-:W-:Y:S01]  /*3350*/  IADD3 R24, PT, PT, R24, 0x4, RZ ;  /* 0x0000000418187810 */ /* 0x000fe20007ffe0ff */
[----:B------:R-:W-:-:S03]  /*3360*/  VIADD R21, R21, 0x4 ;  /* 0x0000000415157836 */ /* 0x000fc60000000000 */
[----:B------:R-:W-:Y:S01]  /*3370*/  ISETP.NE.AND P0, PT, R24, RZ, PT ;  /* 0x000000ff1800720c */ /* 0x000fe20003f05270 */
[----:B--2---:R2:W-:Y:S04]  /*3380*/  STS.U8 [R7], R6 ;  /* 0x0000000607007388 */ /* 0x0045e80000000000 */
[----:B---3--:R2:W-:Y:S04]  /*3390*/  STS.U8 [R7+0x1], R8 ;  /* 0x0000010807007388 */ /* 0x0085e80000000000 */
[----:B----4-:R2:W-:Y:S04]  /*33a0*/  STS.U8 [R7+0x2], R10 ;  /* 0x0000020a07007388 */ /* 0x0105e80000000000 */
[----:B------:R2:W-:Y:S01]  /*33b0*/  STS.U8 [R7+0x3], R12 ;  /* 0x0000030c07007388 */ /* 0x0005e20000000000 */
[----:B------:R-:W-:Y:S05]  /*33c0*/  @P0 BRA `(.L_x_183) ;  /* 0xfffffffc00940947 */ /* 0x000fea000383ffff */
.L_x_182:
[----:B------:R-:W-:Y:S05]  /*33d0*/  BSYNC.RECONVERGENT B0 ;  /* 0x0000000000007941 */ /* 0x000fea0003800200 */
.L_x_181:
[----:B------:R-:W-:-:S13]  /*33e0*/  ISETP.NE.AND P0, PT, R0, RZ, PT ;  /* 0x000000ff0000720c */ /* 0x000fda0003f05270 */
[----:B------:R-:W-:Y:S05]  /*33f0*/  @!P0 BRA `(.L_x_180) ;  /* 0x0000000000548947 */ /* 0x000fea0003800000 */
[----:B012---:R-:W0:Y:S01]  /*3400*/  LDC.64 R6, c[0x0][0x380] ;  /* 0x0000e000ff067b82 */ /* 0x007e220000000a00 */
[----:B------:R-:W-:-:S04]  /*3410*/  IMAD.IADD R4, R4, 0x1, R3 ;  /* 0x0000000104047824 */ /* 0x000fc800078e0203 */
[----:B-----5:R-:W-:-:S05]  /*3420*/  IMAD R4, R5, R4, R26 ;  /* 0x0000000405047224 */ /* 0x020fca00078e021a */
[----:B0-----:R-:W-:-:S05]  /*3430*/  IADD3 R8, P0, PT, R4, R6, RZ ;  /* 0x0000000604087210 */ /* 0x001fca0007f1e0ff */
[----:B------:R-:W-:-:S05]  /*3440*/  IMAD.X R9, RZ, RZ, R7, P0 ;  /* 0x000000ffff097224 */ /* 0x000fca00000e0607 */
[----:B------:R-:W2:Y:S01]  /*3450*/  LDG.E.U8 R8, desc[UR36][R8.64] ;  /* 0x0000002408087981 */ /* 0x000ea2000c1e1100 */
[----:B------:R-:W-:Y:S01]  /*3460*/  IMAD.IADD R3, R32, 0x1, R3 ;  /* 0x0000000120037824 */ /* 0x000fe200078e0203 */
[----:B------:R-:W-:-:S04]  /*3470*/  ISETP.NE.AND P0, PT, R0, 0x1, PT ;  /* 0x000000010000780c */ /* 0x000fc80003f05270 */
[----:B--2---:R3:W-:Y:S09]  /*3480*/  STS.U8 [R3], R8 ;  /* 0x0000000803007388 */ /* 0x0047f20000000000 */
[----:B------:R-:W-:Y:S05]  /*3490*/  @!P0 BRA `(.L_x_180) ;  /* 0x00000000002c8947 */ /* 0x000fea0003800000 */
[----:B------:R-:W-:Y:S01]  /*34a0*/  ISETP.NE.AND P0, PT, R0, 0x2, PT ;  /* 0x000000020000780c */ /* 0x000fe20003f05270 */
[----:B------:R-:W-:-:S12]  /*34b0*/  IMAD.IADD R4, R5, 0x1, R4 ;  /* 0x0000000105047824 */ /* 0x000fd800078e0204 */
[----:B------:R-:W-:Y:S02]  /*34c0*/  @P0 IADD3 R5, PT, PT, R5, R4, RZ ;  /* 0x0000000405050210 */ /* 0x000fe40007ffe0ff */
[-C--:B------:R-:W-:Y:S02]  /*34d0*/  IADD3 R4, P1, PT, R4, R6.reuse, RZ ;  /* 0x0000000604047210 */ /* 0x080fe40007f3e0ff */
[----:B------:R-:W-:-:S03]  /*34e0*/  @P0 IADD3 R6, P2, PT, R5, R6, RZ ;  /* 0x0000000605060210 */ /* 0x000fc60007f5e0ff */
[--C-:B------:R-:W-:Y:S02]  /*34f0*/  IMAD.X R5, RZ, RZ, R7.reuse, P1 ;  /* 0x000000ffff057224 */ /* 0x100fe400008e0607 */
[----:B------:R-:W-:-:S03]  /*3500*/  @P0 IMAD.X R7, RZ, RZ, R7, P2 ;  /* 0x000000ffff070224 */ /* 0x000fc600010e0607 */
[----:B------:R-:W2:Y:S04]  /*3510*/  LDG.E.U8 R4, desc[UR36][R4.64] ;  /* 0x0000002404047981 */ /* 0x000ea8000c1e1100 */
[----:B------:R-:W4:Y:S04]  /*3520*/  @P0 LDG.E.U8 R6, desc[UR36][R6.64] ;  /* 0x0000002406060981 */ /* 0x000f28000c1e1100 */
[----:B--2---:R0:W-:Y:S04]  /*3530*/  STS.U8 [R3+0x1], R4 ;  /* 0x0000010403007388 */ /* 0x0041e80000000000 */
[----:B----4-:R0:W-:Y:S02]  /*3540*/  @P0 STS.U8 [R3+0x2], R6 ;  /* 0x0000020603000388 */ /* 0x0101e40000000000 */
.L_x_180:
[----:B------:R-:W-:Y:S05]  /*3550*/  WARPSYNC.ALL ;  /* 0x0000000000007948 */ /* 0x000fea0003800000 */
[----:B------:R-:W-:Y:S06]  /*3560*/  BAR.SYNC.DEFER_BLOCKING 0x0 ;  /* 0x0000000000007b1d */ /* 0x000fec0000010000 */
.L_x_179:
[----:B0--3--:R-:W-:Y:S01]  /*3570*/  VIADD R3, R30, 0xffffffff ;  /* 0xffffffff1e037836 */ /* 0x009fe20000000000 */
[----:B------:R-:W-:Y:S01]  /*3580*/  BSSY.RECONVERGENT B0, `(.L_x_190) ;  /* 0x0000019000007945 */ /* 0x000fe20003800200 */
[----:B------:R-:W-:-:S03]  /*3590*/  ISETP.NE.AND P1, PT, R20, RZ, PT ;  /* 0x000000ff1400720c */ /* 0x000fc60003f25270 */
[----:B------:R-:W-:-:S13]  /*35a0*/  ISETP.NE.AND P0, PT, R14, R3, PT ;  /* 0x000000030e00720c */ /* 0x000fda0003f05270 */
[----:B------:R-:W-:Y:S05]  /*35b0*/  @!P0 BRA `(.L_x_191) ;  /* 0x0000000000548947 */ /* 0x000fea0003800000 */
[----:B------:R-:W0:Y:S01]  /*35c0*/  I2F.U32.RP R0, R33 ;  /* 0x0000002100007306 */ /* 0x000e220000209000 */
[----:B------:R-:W-:Y:S01]  /*35d0*/  IMAD.MOV R3, RZ, RZ, -R33 ;  /* 0x000000ffff037224 */ /* 0x000fe200078e0a21 */
[----:B------:R-:W-:-:S06]  /*35e0*/  ISETP.NE.U32.AND P2, PT, R33, RZ, PT ;  /* 0x000000ff2100720c */ /* 0x000fcc0003f45070 */
[----:B0-----:R-:W1:Y:S02]  /*35f0*/  MUFU.RCP R0, R0 ;  /* 0x0000000000007308 */ /* 0x001e640000001000 */
[----:B-12---:R-:W-:-:S06]  /*3600*/  VIADD R4, R0, 0xffffffe ;  /* 0x0ffffffe00047836 */ /* 0x006fcc0000000000 */
[----:B-----5:R0:W1:Y:S02]  /*3610*/  F2I.FTZ.U32.TRUNC.NTZ R5, R4 ;  /* 0x0000000400057305 */ /* 0x020064000021f000 */
[----:B0-----:R-:W-:Y:S02]  /*3620*/  HFMA2 R4, -RZ, RZ, 0, 0 ;  /* 0x00000000ff047431 */ /* 0x001fe400000001ff */
[----:B-1----:R-:W-:-:S04]  /*3630*/  IMAD R3, R3, R5, RZ ;  /* 0x0000000503037224 */ /* 0x002fc800078e02ff */
[----:B------:R-:W-:-:S06]  /*3640*/  IMAD.HI.U32 R6, R5, R3, R4 ;  /* 0x0000000305067227 */ /* 0x000fcc00078e0004 */
[----:B------:R-:W-:-:S04]  /*3650*/  IMAD.HI.U32 R6, R6, R15, RZ ;  /* 0x0000000f06067227 */ /* 0x000fc800078e00ff */
[----:B------:R-:W-:-:S04]  /*3660*/  IMAD.MOV R6, RZ, RZ, -R6 ;  /* 0x000000ffff067224 */ /* 0x000fc800078e0a06 */
[----:B------:R-:W-:-:S05]  /*3670*/  IMAD R6, R33, R6, R15 ;  /* 0x0000000621067224 */ /* 0x000fca00078e020f */
[----:B------:R-:W-:-:S13]  /*3680*/  ISETP.GE.U32.AND P0, PT, R6, R33, PT ;  /* 0x000000210600720c */ /* 0x000fda0003f06070 */
[----:B------:R-:W-:-:S04]  /*3690*/  @P0 IMAD.IADD R6, R6, 0x1, -R33 ;  /* 0x0000000106060824 */ /* 0x000fc800078e0a21 */
[C---:B------:R-:W-:Y:S01]  /*36a0*/  IMAD.IADD R3, R6.reuse, 0x1, -R33 ;  /* 0x0000000106037824 */ /* 0x040fe200078e0a21 */
[----:B------:R-:W-:-:S04]  /*36b0*/  ISETP.GE.U32.AND P0, PT, R6, R33, PT ;  /* 0x000000210600720c */ /* 0x000fc80003f06070 */
[----:B------:R-:W-:Y:S02]  /*36c0*/  SEL R3, R3, R6, P0 ;  /* 0x0000000603037207 */ /* 0x000fe40000000000 */
[----:B------:R-:W-:-:S05]  /*36d0*/  @!P2 LOP3.LUT R3, RZ, R33, RZ, 0x33, !PT ;  /* 0x00000021ff03a212 */ /* 0x000fca00078e33ff */
[----:B------:R-:W-:-:S06]  /*36e0*/  IMAD.IADD R3, R32, 0x1, R3 ;  /* 0x0000000120037824 */ /* 0x000fcc00078e0203 */
[----:B------:R-:W0:Y:S04]  /*36f0*/  LDS.U8 R3, [R3] ;  /* 0x0000000003037984 */ /* 0x000e280000000000 */
[----:B0-----:R0:W-:Y:S02]  /*3700*/  ST.E.U8 desc[UR36][R22.64], R3 ;  /* 0x0000000316007985 */ /* 0x0011e4000c101124 */
.L_x_191:
[----:B------:R-:W-:Y:S05]  /*3710*/  BSYNC.RECONVERGENT B0 ;  /* 0x0000000000007941 */ /* 0x000fea0003800200 */
.L_x_190:
[----:B------:R-:W-:Y:S04]  /*3720*/  BSSY.RECONVERGENT B0, `(.L_x_192) ;  /* 0x0000028000007945 */ /* 0x000fe80003800200 */
[----:B------:R-:W-:Y:S05]  /*3730*/  @!P1 BRA `(.L_x_193) ;  /* 0x0000000000989947 */ /* 0x000fea0003800000 */
[C---:B------:R-:W-:Y:S01]  /*3740*/  ISETP.GE.U32.AND P2, PT, R20.reuse, 0x4, PT ;  /* 0x000000041400780c */ /* 0x040fe20003f46070 */
[----:B------:R-:W-:Y:S01]  /*3750*/  BSSY.RECONVERGENT B1, `(.L_x_194) ;  /* 0x0000016000017945 */ /* 0x000fe20003800200 */
[----:B-12---:R-:W-:Y:S01]  /*3760*/  LOP3.LUT R8, R20, 0x3, RZ, 0xc0, !PT ;  /* 0x0000000314087812 */ /* 0x006fe200078ec0ff */
[----:B------:R-:W-:-:S03]  /*3770*/  IMAD.MOV.U32 R0, RZ, RZ, RZ ;  /* 0x000000ffff007224 */ /* 0x000fc600078e00ff */
[----:B------:R-:W-:-:S07]  /*3780*/  ISETP.NE.AND P0, PT, R8, RZ, PT ;  /* 0x000000ff0800720c */ /* 0x000fce0003f05270 */
[----:B------:R-:W-:Y:S06]  /*3790*/  @!P2 BRA `(.L_x_195) ;  /* 0x000000000044a947 */ /* 0x000fec0003800000 */
[----:B------:R-:W-:Y:S02]  /*37a0*/  LOP3.LUT R0, R20, 0xfffffffc, RZ, 0xc0, !PT ;  /* 0xfffffffc14007812 */ /* 0x000fe400078ec0ff */
[----:B0-----:R-:W-:-:S07]  /*37b0*/  MOV R3, RZ ;  /* 0x000000ff00037202 */ /* 0x001fce0000000f00 */
.L_x_196:
[----:B------:R-:W-:-:S05]  /*37c0*/  IADD3 R4, P2, PT, R18, R3, RZ ;  /* 0x0000000312047210 */ /* 0x000fca0007f5e0ff */
[----:B-----5:R-:W-:-:S05]  /*37d0*/  IMAD.X R5, RZ, RZ, R19, P2 ;  /* 0x000000ffff057224 */ /* 0x020fca00010e0613 */
[----:B-1----:R-:W2:Y:S01]  /*37e0*/  LD.E.U8 R9, desc[UR36][R4.64] ;  /* 0x0000002404097980 */ /* 0x002ea2000c101100 */
[----:B------:R-:W-:-:S05]  /*37f0*/  IADD3 R6, P2, PT, R3, R29, RZ ;  /* 0x0000001d03067210 */ /* 0x000fca0007f5e0ff */
[----:B------:R-:W-:-:S05]  /*3800*/  IMAD.X R7, RZ, RZ, R27, P2 ;  /* 0x000000ffff077224 */ /* 0x000fca00010e061b */
[----:B--2---:R1:W-:Y:S04]  /*3810*/  ST.E.U8 desc[UR36][R6.64], R9 ;  /* 0x0000000906007985 */ /* 0x0043e8000c101124 */
[----:B------:R-:W2:Y:S04]  /*3820*/  LD.E.U8 R11, desc[UR36][R4.64+0x1] ;  /* 0x00000124040b7980 */ /* 0x000ea8000c101100 */
[----:B--2---:R1:W-:Y:S04]  /*3830*/  ST.E.U8 desc[UR36][R6.64+0x1], R11 ;  /* 0x0000010b06007985 */ /* 0x0043e8000c101124 */
[----:B------:R-:W2:Y:S04]  /*3840*/  LD.E.U8 R13, desc[UR36][R4.64+0x2] ;  /* 0x00000224040d7980 */ /* 0x000ea8000c101100 */
[----:B--2---:R1:W-:Y:S04]  /*3850*/  ST.E.U8 desc[UR36][R6.64+0x2], R13 ;  /* 0x0000020d06007985 */ /* 0x0043e8000c101124 */
[----:B------:R-:W2:Y:S01]  /*3860*/  LD.E.U8 R15, desc[UR36][R4.64+0x3] ;  /* 0x00000324040f7980 */ /* 0x000ea2000c101100 */
[----:B------:R-:W-:-:S05]  /*3870*/  VIADD R3, R3, 0x4 ;  /* 0x0000000403037836 */ /* 0x000fca0000000000 */
[----:B------:R-:W-:Y:S01]  /*3880*/  ISETP.NE.AND P2, PT, R3, R0, PT ;  /* 0x000000000300720c */ /* 0x000fe20003f45270 */
[----:B--2---:R1:W-:-:S12]  /*3890*/  ST.E.U8 desc[UR36][R6.64+0x3], R15 ;  /* 0x0000030f06007985 */ /* 0x0043d8000c101124 */
[----:B------:R-:W-:Y:S05]  /*38a0*/  @P2 BRA `(.L_x_196) ;  /* 0xfffffffc00c42947 */ /* 0x000fea000383ffff */
.L_x_195:
[----:B------:R-:W-:Y:S05]  /*38b0*/  BSYNC.RECONVERGENT B1 ;  /* 0x0000000000017941 */ /* 0x000fea0003800200 */
.L_x_194:
[----:B------:R-:W-:Y:S05]  /*38c0*/  @!P0 BRA `(.L_x_193) ;  /* 0x0000000000348947 */ /* 0x000fea0003800000 */
[----:B------:R-:W-:-:S05]  /*38d0*/  IADD3 R4, P0, PT, R18, R0, RZ ;  /* 0x0000000012047210 */ /* 0x000fca0007f1e0ff */
[----:B-----5:R-:W-:-:S05]  /*38e0*/  IMAD.X R5, RZ, RZ, R19, P0 ;  /* 0x000000ffff057224 */ /* 0x020fca00000e0613 */
[----:B0-----:R-:W2:Y:S01]  /*38f0*/  LD.E.U8 R3, desc[UR36][R4.64] ;  /* 0x0000002404037980 */ /* 0x001ea2000c101100 */
[----:B-1----:R-:W-:-:S05]  /*3900*/  IADD3 R6, P0, PT, R0, R29, RZ ;  /* 0x0000001d00067210 */ /* 0x002fca0007f1e0ff */
[----:B------:R-:W-:Y:S01]  /*3910*/  IMAD.X R7, RZ, RZ, R27, P0 ;  /* 0x000000ffff077224 */ /* 0x000fe200000e061b */
[----:B------:R-:W-:-:S04]  /*3920*/  ISETP.NE.AND P0, PT, R8, 0x1, PT ;  /* 0x000000010800780c */ /* 0x000fc80003f05270 */
[----:B--2---:R3:W-:Y:S09]  /*3930*/  ST.E.U8 desc[UR36][R6.64], R3 ;  /* 0x0000000306007985 */ /* 0x0047f2000c101124 */
[----:B------:R-:W-:Y:S05]  /*3940*/  @!P0 BRA `(.L_x_193) ;  /* 0x0000000000148947 */ /* 0x000fea0003800000 */
[----:B---3--:R-:W2:Y:S01]  /*3950*/  LD.E.U8 R3, desc[UR36][R4.64+0x1] ;  /* 0x0000012404037980 */ /* 0x008ea2000c101100 */
[----:B------:R-:W-:-:S03]  /*3960*/  ISETP.NE.AND P0, PT, R8, 0x2, PT ;  /* 0x000000020800780c */ /* 0x000fc60003f05270 */
[----:B--2---:R4:W-:Y:S10]  /*3970*/  ST.E.U8 desc[UR36][R6.64+0x1], R3 ;  /* 0x0000010306007985 */ /* 0x0049f4000c101124 */
[----:B------:R-:W2:Y:S04]  /*3980*/  @P0 LD.E.U8 R9, desc[UR36][R4.64+0x2] ;  /* 0x0000022404090980 */ /* 0x000ea8000c101100 */
[----:B--2---:R4:W-:Y:S02]  /*3990*/  @P0 ST.E.U8 desc[UR36][R6.64+0x2], R9 ;  /* 0x0000020906000985 */ /* 0x0049e4000c101124 */
.L_x_193:
[----:B------:R-:W-:Y:S05]  /*39a0*/  BSYNC.RECONVERGENT B0 ;  /* 0x0000000000007941 */ /* 0x000fea0003800200 */
.L_x_192:
[----:B0--34-:R-:W3:Y:S01]  /*39b0*/  LD.E.U8 R3, desc[UR36][R22.64] ;  /* 0x0000002416037980 */ /* 0x019ee2000c101100 */
[----:B-12---:R-:W0:Y:S01]  /*39c0*/  LDC.64 R6, c[0x4][0x18] ;  /* 0x01000600ff067b82 */ /* 0x006e220000000a00 */
[----:B------:R-:W-:-:S04]  /*39d0*/  IADD3 R4, P0, PT, R20, R29, RZ ;  /* 0x0000001d14047210 */ /* 0x000fc80007f1e0ff */
[----:B-----5:R-:W-:-:S05]  /*39e0*/  LEA.HI.X.SX32 R5, R20, R27, 0x1, P0 ;  /* 0x0000001b14057211 */ /* 0x020fca00000f0eff */
[----:B---3--:R1:W-:Y:S04]  /*39f0*/  ST.E.U8 desc[UR36][R4.64], R3 ;  /* 0x0000000304007985 */ /* 0x0083e8000c101124 */
[----:B0-----:R-:W2:Y:S01]  /*3a00*/  LDG.E.64 R6, desc[UR36][R6.64] ;  /* 0x0000002406067981 */ /* 0x001ea2000c1e1b00 */
[----:B------:R-:W-:Y:S01]  /*3a10*/  BSSY.RECONVERGENT B7, `(.L_x_197) ;  /* 0x00000ad000077945 */ /* 0x000fe20003800200 */
[----:B------:R-:W-:Y:S02]  /*3a20*/  MOV R0, 0xffffffff ;  /* 0xffffffff00007802 */ /* 0x000fe40000000f00 */
[----:B--2---:R-:W-:-:S04]  /*3a30*/  ISETP.NE.U32.AND P0, PT, R6, RZ, PT ;  /* 0x000000ff0600720c */ /* 0x004fc80003f05070 */
[----:B------:R-:W-:-:S13]  /*3a40*/  ISETP.NE.AND.EX P0, PT, R7, RZ, PT, P0 ;  /* 0x000000ff0700720c */ /* 0x000fda0003f05300 */
[----:B-1----:R-:W-:Y:S05]  /*3a50*/  @!P0 BRA `(.L_x_198) ;  /* 0x0000000400b48947 */ /* 0x002fea0003800000 */
[----:B------:R-:W-:Y:S02]  /*3a60*/  IMAD.MOV.U32 R4, RZ, RZ, R6 ;  /* 0x000000ffff047224 */ /* 0x000fe400078e0006 */
[----:B------:R-:W-:Y:S02]  /*3a70*/  IMAD.MOV.U32 R5, RZ, RZ, R7 ;  /* 0x000000ffff057224 */ /* 0x000fe400078e0007 */
[----:B------:R-:W-:Y:S02]  /*3a80*/  VIADD R3, R20, 0x1 ;  /* 0x0000000114037836 */ /* 0x000fe40000000000 */
[----:B------:R-:W-:Y:S02]  /*3a90*/  IMAD.MOV.U32 R12, RZ, RZ, R4 ;  /* 0x000000ffff0c7224 */ /* 0x000fe400078e0004 */
[----:B------:R-:W-:-:S07]  /*3aa0*/  IMAD.MOV.U32 R13, RZ, RZ, R5 ;  /* 0x000000ffff0d7224 */ /* 0x000fce00078e0005 */
.L_x_208:
        /* <DEDUP_REMOVED lines=8> */
[----:B------:R-:W-:-:S07]  /*3b30*/  HFMA2 R15, -RZ, RZ, 0, 0 ;  /* 0x00000000ff0f7431 */ /* 0x000fce00000001ff */
.L_x_202:
[----:B------:R-:W-:Y:S02]  /*3b40*/  IADD3 R10, P3, PT, R15, R29, RZ ;  /* 0x0000001d0f0a7210 */ /* 0x000fe40007f7e0ff */
[----:B-----5:R-:W-:-:S03]  /*3b50*/  IADD3 R8, P2, PT, R6, R15, RZ ;  /* 0x0000000f06087210 */ /* 0x020fc60007f5e0ff */
[----:B------:R-:W-:Y:S02]  /*3b60*/  IMAD.X R11, RZ, RZ, R27, P3 ;  /* 0x000000ffff0b7224 */ /* 0x000fe400018e061b */
[----:B------:R-:W-:-:S04]  /*3b70*/  IMAD.X R9, RZ, RZ, R7, P2 ;  /* 0x000000ffff097224 */ /* 0x000fc800010e0607 */
[----:B------:R-:W2:Y:S04]  /*3b80*/  LD.E.U8 R11, desc[UR36][R10.64] ;  /* 0x000000240a0b7980 */ /* 0x000ea8000c101100 */
[----:B------:R-:W2:Y:S02]  /*3b90*/  LD.E.U8 R8, desc[UR36][R8.64] ;  /* 0x0000002408087980 */ /* 0x000ea4000c101100 */
[----:B--2---:R-:W-:-:S13]  /*3ba0*/  ISETP.NE.AND P2, PT, R8, R11, PT ;  /* 0x0000000b0800720c */ /* 0x004fda0003f45270 */
[----:B------:R-:W-:Y:S05]  /*3bb0*/  @P2 BRA `(.L_x_200) ;  /* 0x0000000000d42947 */ /* 0x000fea0003800000 */
[C---:B------:R-:W-:Y:S01]  /*3bc0*/  ISETP.NE.AND P2, PT, R15.reuse, R20, PT ;  /* 0x000000140f00720c */ /* 0x040fe20003f45270 */
[----:B------:R-:W-:-:S12]  /*3bd0*/  VIADD R15, R15, 0x1 ;  /* 0x000000010f0f7836 */ /* 0x000fd80000000000 */
[----:B------:R-:W-:Y:S05]  /*3be0*/  @!P2 BREAK.RELIABLE B6 ;  /* 0x000000000006a942 */ /* 0x000fea0003800100 */
[----:B------:R-:W-:Y:S05]  /*3bf0*/  @P2 BRA `(.L_x_202) ;  /* 0xfffffffc00d02947 */ /* 0x000fea000383ffff */
.L_x_201:
[----:B0-----:R-:W2:Y:S02]  /*3c00*/  LD.E R12, desc[UR36][R12.64+0xc] ;  /* 0x00000c240c0c7980 */ /* 0x001ea4000c101900 */
[----:B--2---:R-:W-:-:S13]  /*3c10*/  ISETP.NE.AND P2, PT, R12, -0x1, PT ;  /* 0xffffffff0c00780c */ /* 0x004fda0003f45270 */
[----:B------:R-:W-:Y:S05]  /*3c20*/  @!P2 BRA `(.L_x_203) ;  /* 0x0000000000cca947 */ /* 0x000fea0003800000 */
[----:B------:R-:W-:Y:S01]  /*3c30*/  IMAD.MOV.U32 R24, RZ, RZ, RZ ;  /* 0x000000ffff187224 */ /* 0x000fe200078e00ff */
[----:B------:R-:W-:Y:S06]  /*3c40*/  @!P0 BRA `(.L_x_204) ;  /* 0x0000000800248947 */ /* 0x000fec0003800000 */
[----:B------:R-:W-:Y:S01]  /*3c50*/  ISETP.GE.U32.AND P1, PT, R20, 0x3, PT ;  /* 0x000000031400780c */ /* 0x000fe20003f26070 */
[----:B------:R-:W-:Y:S01]  /*3c60*/  BSSY.RECONVERGENT B0, `(.L_x_205) ;  /* 0x0000016000007945 */ /* 0x000fe20003800200 */
[----:B------:R-:W-:Y:S01]  /*3c70*/  LOP3.LUT R8, R3, 0x3, RZ, 0xc0, !PT ;  /* 0x0000000303087812 */ /* 0x000fe200078ec0ff */
[----:B------:R-:W-:-:S03]  /*3c80*/  IMAD.MOV.U32 R0, RZ, RZ, RZ ;  /* 0x000000ffff007224 */ /* 0x000fc600078e00ff */
[----:B------:R-:W-:-:S07]  /*3c90*/  ISETP.NE.AND P0, PT, R8, RZ, PT ;  /* 0x000000ff0800720c */ /* 0x000fce0003f05270 */
[----:B------:R-:W-:Y:S06]  /*3ca0*/  @!P1 BRA `(.L_x_206) ;  /* 0x0000000000449947 */ /* 0x000fec0003800000 */
[----:B------:R-:W-:Y:S02]  /*3cb0*/  LOP3.LUT R0, R3, 0xfffffffc, RZ, 0xc0, !PT ;  /* 0xfffffffc03007812 */ /* 0x000fe400078ec0ff */
[----:B------:R-:W-:-:S07]  /*3cc0*/  MOV R9, RZ ;  /* 0x000000ff00097202 */ /* 0x000fce0000000f00 */
.L_x_207:
[----:B------:R-:W-:-:S05]  /*3cd0*/  IADD3 R4, P1, PT, R9, R29, RZ ;  /* 0x0000001d09047210 */ /* 0x000fca0007f3e0ff */
[----:B------:R-:W-:-:S05]  /*3ce0*/  IMAD.X R5, RZ, RZ, R27, P1 ;  /* 0x000000ffff057224 */ /* 0x000fca00008e061b */
[----:B0-----:R-:W2:Y:S01]  /*3cf0*/  LD.E.U8 R11, desc[UR36][R4.64] ;  /* 0x00000024040b7980 */ /* 0x001ea2000c101100 */
        /* <DEDUP_REMOVED lines=12> */
.L_x_206:
[----:B------:R-:W-:Y:S05]  /*3dc0*/  BSYNC.RECONVERGENT B0 ;  /* 0x0000000000007941 */ /* 0x000fea0003800200 */
.L_x_205:
[----:B------:R-:W-:Y:S01]  /*3dd0*/  IMAD.MOV.U32 R24, RZ, RZ, R3 ;  /* 0x000000ffff187224 */ /* 0x000fe200078e0003 */
[----:B------:R-:W-:Y:S06]  /*3de0*/  @!P0 BRA `(.L_x_204) ;  /* 0x0000000400bc8947 */ /* 0x000fec0003800000 */
[----:B------:R-:W-:-:S05]  /*3df0*/  IADD3 R4, P0, PT, R0, R29, RZ ;  /* 0x0000001d00047210 */ /* 0x000fca0007f1e0ff */
[----:B------:R-:W-:-:S05]  /*3e00*/  IMAD.X R5, RZ, RZ, R27, P0 ;  /* 0x000000ffff057224 */ /* 0x000fca00000e061b */
[----:B------:R-:W2:Y:S01]  /*3e10*/  LD.E.U8 R9, desc[UR36][R4.64] ;  /* 0x0000002404097980 */ /* 0x000ea2000c101100 */
[----:B0-----:R-:W-:Y:S01]  /*3e20*/  IADD3 R6, P0, PT, R18, R0, RZ ;  /* 0x0000000012067210 */ /* 0x001fe20007f1e0ff */
[----:B------:R-:W-:-:S03]  /*3e30*/  IMAD.MOV.U32 R24, RZ, RZ, R3 ;  /* 0x000000ffff187224 */ /* 0x000fc600078e0003 */
[----:B------:R-:W-:Y:S02]  /*3e40*/  IADD3.X R7, PT, PT, RZ, R19, RZ, P0, !PT ;  /* 0x00000013ff077210 */ /* 0x000fe400007fe4ff */
[----:B------:R-:W-:-:S03]  /*3e50*/  ISETP.NE.AND P0, PT, R8, 0x1, PT ;  /* 0x000000010800780c */ /* 0x000fc60003f05270 */
[----:B--2---:R1:W-:Y:S10]  /*3e60*/  ST.E.U8 desc[UR36][R6.64], R9 ;  /* 0x0000000906007985 */ /* 0x0043f4000c101124 */
[----:B------:R-:W-:Y:S05]  /*3e70*/  @!P0 BRA `(.L_x_204) ;  /* 0x0000000400988947 */ /* 0x000fea0003800000 */
[----:B-1----:R-:W2:Y:S01]  /*3e80*/  LD.E.U8 R9, desc[UR36][R4.64+0x1] ;  /* 0x0000012404097980 */ /* 0x002ea2000c101100 */
[----:B------:R-:W-:Y:S01]  /*3e90*/  ISETP.NE.AND P0, PT, R8, 0x2, PT ;  /* 0x000000020800780c */ /* 0x000fe20003f05270 */
[----:B------:R-:W-:Y:S02]  /*3ea0*/  IMAD.MOV.U32 R24, RZ, RZ, R3 ;  /* 0x000000ffff187224 */ /* 0x000fe400078e0003 */
[----:B--2---:R2:W-:Y:S10]  /*3eb0*/  ST.E.U8 desc[UR36][R6.64+0x1], R9 ;  /* 0x0000010906007985 */ /* 0x0045f4000c101124 */
[----:B------:R-:W-:Y:S05]  /*3ec0*/  @!P0 BRA `(.L_x_204) ;  /* 0x0000000400848947 */ /* 0x000fea0003800000 */
[----:B------:R-:W3:Y:S01]  /*3ed0*/  LD.E.U8 R5, desc[UR36][R4.64+0x2] ;  /* 0x0000022404057980 */ /* 0x000ee2000c101100 */
[----:B------:R-:W-:-:S03]  /*3ee0*/  IMAD.MOV.U32 R24, RZ, RZ, R3 ;  /* 0x000000ffff187224 */ /* 0x000fc600078e0003 */
[----:B---3--:R3:W-:Y:S01]  /*3ef0*/  ST.E.U8 desc[UR36][R6.64+0x2], R5 ;  /* 0x0000020506007985 */ /* 0x0087e2000c101124 */
[----:B------:R-:W-:Y:S05]  /*3f00*/  BRA `(.L_x_204) ;  /* 0x0000000400747947 */ /* 0x000fea0003800000 */
.L_x_200:
[----:B------:R-:W-:Y:S05]  /*3f10*/  BSYNC.RELIABLE B6 ;  /* 0x0000000000067941 */ /* 0x000fea0003800100 */
.L_x_199:
[----:B0-----:R-:W2:Y:S02]  /*3f20*/  LD.E.64 R12, desc[UR36][R12.64+0x10] ;  /* 0x000010240c0c7980 */ /* 0x001ea4000c101b00 */
[----:B--2---:R-:W-:-:S04]  /*3f30*/  ISETP.NE.U32.AND P0, PT, R12, RZ, PT ;  /* 0x000000ff0c00720c */ /* 0x004fc80003f05070 */
[----:B------:R-:W-:-:S13]  /*3f40*/  ISETP.NE.AND.EX P0, PT, R13, RZ, PT, P0 ;  /* 0x000000ff0d00720c */ /* 0x000fda0003f05300 */
[----:B------:R-:W-:Y:S05]  /*3f50*/  @P0 BRA `(.L_x_208) ;  /* 0xfffffff800d40947 */ /* 0x000fea000383ffff */
.L_x_203:
[----:B------:R-:W-:Y:S01]  /*3f60*/  BSSY.RECONVERGENT B0, `(.L_x_198) ;  /* 0x000001c000007945 */ /* 0x000fe20003800200 */
.L_x_214:
[----:B------:R-:W2:Y:S01]  /*3f70*/  LD.E.S16 R3, desc[UR36][R4.64+0x8] ;  /* 0x0000082404037980 */ /* 0x000ea2000c101700 */
[----:B------:R-:W-:Y:S01]  /*3f80*/  BSSY.RELIABLE B1, `(.L_x_209) ;  /* 0x0000015000017945 */ /* 0x000fe20003800100 */
[----:B--2---:R-:W-:-:S13]  /*3f90*/  ISETP.NE.AND P0, PT, R20, R3, PT ;  /* 0x000000031400720c */ /* 0x004fda0003f05270 */
[----:B------:R-:W-:Y:S05]  /*3fa0*/  @P0 BRA `(.L_x_210) ;  /* 0x0000000000480947 */ /* 0x000fea0003800000 */
[----:B------:R-:W-:Y:S05]  /*3fb0*/  @!P1 BREAK.RELIABLE B1 ;  /* 0x0000000000019942 */ /* 0x000fea0003800100 */
[----:B------:R-:W-:Y:S05]  /*3fc0*/  @!P1 BRA `(.L_x_211) ;  /* 0x0000000000389947 */ /* 0x000fea0003800000 */
[----:B------:R0:W5:Y:S01]  /*3fd0*/  LD.E.64 R6, desc[UR36][R4.64] ;  /* 0x0000002404067980 */ /* 0x000162000c101b00 */
[----:B------:R-:W-:-:S07]  /*3fe0*/  IMAD.MOV.U32 R3, RZ, RZ, RZ ;  /* 0x000000ffff037224 */ /* 0x000fce00078e00ff */
.L_x_212:
[-C--:B------:R-:W-:Y:S02]  /*3ff0*/  IADD3 R10, P2, PT, R18, R3.reuse, RZ ;  /* 0x00000003120a7210 */ /* 0x080fe40007f5e0ff */
        /* <DEDUP_REMOVED lines=11> */
.L_x_211:
[----:B------:R1:W5:Y:S01]  /*40b0*/  LD.E R0, desc[UR36][R4.64+0xc] ;  /* 0x00000c2404007980 */ /* 0x000362000c101900 */
[----:B------:R-:W-:Y:S05]  /*40c0*/  BRA `(.L_x_213) ;  /* 0x0000000000147947 */ /* 0x000fea0003800000 */
.L_x_210:
[----:B------:R-:W-:Y:S05]  /*40d0*/  BSYNC.RELIABLE B1 ;  /* 0x0000000000017941 */ /* 0x000fea0003800100 */
.L_x_209:
[----:B0-----:R-:W2:Y:S02]  /*40e0*/  LD.E.64 R4, desc[UR36][R4.64+0x10] ;  /* 0x0000102404047980 */ /* 0x001ea4000c101b00 */
[----:B--2---:R-:W-:-:S04]  /*40f0*/  ISETP.NE.U32.AND P0, PT, R4, RZ, PT ;  /* 0x000000ff0400720c */ /* 0x004fc80003f05070 */
[----:B------:R-:W-:-:S13]  /*4100*/  ISETP.NE.AND.EX P0, PT, R5, RZ, PT, P0 ;  /* 0x000000ff0500720c */ /* 0x000fda0003f05300 */
[----:B------:R-:W-:Y:S05]  /*4110*/  @P0 BRA `(.L_x_214) ;  /* 0xfffffffc00940947 */ /* 0x000fea000383ffff */
.L_x_213:
[----:B------:R-:W-:Y:S05]  /*4120*/  BSYNC.RECONVERGENT B0 ;  /* 0x0000000000007941 */ /* 0x000fea0003800200 */
.L_x_198:
[----:B------:R-:W-:Y:S01]  /*4130*/  MOV R24, 0x0 ;  /* 0x0000000000187802 */ /* 0x000fe20000000f00 */
[----:B------:R-:W-:Y:S02]  /*4140*/  VIADD R39, R20, 0x1 ;  /* 0x0000000114277836 */ /* 0x000fe40000000000 */
[----:B01----:R-:W-:Y:S02]  /*4150*/  HFMA2 R5, -RZ, RZ, 0, 0 ;  /* 0x00000000ff057431 */ /* 0x003fe400000001ff */
[----:B------:R-:W-:Y:S01]  /*4160*/  IMAD.WIDE R8, R31, 0x4, R16 ;  /* 0x000000041f087825 */ /* 0x000fe200078e0210 */
[----:B------:R0:W1:Y:S01]  /*4170*/  LDC.64 R6, c[0x4][R24] ;  /* 0x0100000018067b82 */ /* 0x0000620000000a00 */
[----:B------:R-:W-:Y:S02]  /*4180*/  PRMT R40, R39, 0x9910, RZ ;  /* 0x0000991027287816 */ /* 0x000fe400000000ff */
[----:B------:R-:W-:Y:S01]  /*4190*/  IMAD.MOV.U32 R4, RZ, RZ, 0x18 ;  /* 0x00000018ff047424 */ /* 0x000fe200078e00ff */
[----:B-----5:R2:W-:Y:S01]  /*41a0*/  ST.E desc[UR36][R8.64], R0 ;  /* 0x0000000008007985 */ /* 0x0205e2000c101924 */
[----:B------:R-:W-:-:S04]  /*41b0*/  ISETP.NE.AND P0, PT, R40, RZ, PT ;  /* 0x000000ff2800720c */ /* 0x000fc80003f05270 */
[----:B0-2---:R-:W-:-:S09]  /*41c0*/  P2R R0, PR, RZ, 0x1 ;  /* 0x00000001ff007803 */ /* 0x005fd20000000000 */
[----:B------:R-:W-:-:S07]  /*41d0*/  LEPC R20, `(.L_x_215) ;  /* 0x000000001014794e */ /* 0x000fce0000000000 */
[----:B-1----:R-:W-:Y:S05]  /*41e0*/  CALL.ABS.NOINC R6 ;  /* 0x0000000006007343 */ /* 0x002fea0003c00000 */
.L_x_215:
[----:B------:R-:W-:Y:S01]  /*41f0*/  PRMT R0, R39, 0x9910, RZ ;  /* 0x0000991027007816 */ /* 0x000fe200000000ff */
[----:B------:R0:W1:Y:S01]  /*4200*/  LDC.64 R6, c[0x4][R24] ;  /* 0x0100000018067b82 */ /* 0x0000620000000a00 */
[----:B------:R-:W-:Y:S02]  /*4210*/  IMAD.MOV.U32 R25, RZ, RZ, R5 ;  /* 0x000000ffff197224 */ /* 0x000fe400078e0005 */
[----:B0-----:R-:W-:Y:S02]  /*4220*/  IMAD.MOV.U32 R24, RZ, RZ, R4 ;  /* 0x000000ffff187224 */ /* 0x001fe400078e0004 */
[----:B------:R-:W-:-:S05]  /*4230*/  IMAD.MOV.U32 R4, RZ, RZ, R0 ;  /* 0x000000ffff047224 */ /* 0x000fca00078e0000 */
[----:B------:R-:W-:-:S07]  /*4240*/  SHF.R.S32.HI R5, RZ, 0x1f, R4 ;  /* 0x0000001fff057819 */ /* 0x000fce0000011404 */
[----:B------:R-:W-:-:S07]  /*4250*/  LEPC R20, `(.L_x_216) ;  /* 0x000000001014794e */ /* 0x000fce0000000000 */
[----:B-1----:R-:W-:Y:S05]  /*4260*/  CALL.ABS.NOINC R6 ;  /* 0x0000000006007343 */ /* 0x002fea0003c00000 */
.L_x_216:
[----:B------:R-:W0:Y:S01]  /*4270*/  LDC.64 R6, c[0x4][0x18] ;  /* 0x01000600ff067b82 */ /* 0x000e220000000a00 */
[----:B------:R-:W-:Y:S01]  /*4280*/  ISETP.NE.AND P6, PT, R40, RZ, PT ;  /* 0x000000ff2800720c */ /* 0x000fe20003fc5270 */
[----:B------:R-:W-:-:S12]  /*4290*/  BSSY.RECONVERGENT B0, `(.L_x_217) ;  /* 0x0000011000007945 */ /* 0x000fd80003800200 */
[----:B------:R-:W-:Y:S05]  /*42a0*/  @!P6 BRA `(.L_x_218) ;  /* 0x00000000003ce947 */ /* 0x000fea0003800000 */
[----:B------:R-:W-:Y:S02]  /*42b0*/  HFMA2 R3, -RZ, RZ, 0, 0 ;  /* 0x00000000ff037431 */ /* 0x000fe400000001ff */
[----:B------:R-:W-:-:S07]  /*42c0*/  IMAD.MOV.U32 R0, RZ, RZ, RZ ;  /* 0x000000ffff007224 */ /* 0x000fce00078e00ff */
.L_x_219:
[----:B------:R-:W-:-:S05]  /*42d0*/  IADD3 R10, P0, PT, R0, R29, RZ ;  /* 0x0000001d000a7210 */ /* 0x000fca0007f1e0ff */
[----:B-1----:R-:W-:-:S06]  /*42e0*/  IMAD.X R11, R3, 0x1, R27, P0 ;  /* 0x00000001030b7824 */ /* 0x002fcc00000e061b */
[----:B------:R-:W2:Y:S01]  /*42f0*/  LD.E.U8 R11, desc[UR36][R10.64] ;  /* 0x000000240a0b7980 */ /* 0x000ea2000c101100 */
[----:B------:R-:W-:Y:S02]  /*4300*/  IADD3 R8, P0, PT, R4, R0, RZ ;  /* 0x0000000004087210 */ /* 0x000fe40007f1e0ff */
[----:B------:R-:W-:-:S03]  /*4310*/  PRMT R13, R39, 0x9910, RZ ;  /* 0x00009910270d7816 */ /* 0x000fc600000000ff */
[----:B------:R-:W-:Y:S01]  /*4320*/  IMAD.X R9, R5, 0x1, R3, P0 ;  /* 0x0000000105097824 */ /* 0x000fe200000e0603 */
[----:B------:R-:W-:Y:S02]  /*4330*/  IADD3 R0, P0, PT, R0, 0x1, RZ ;  /* 0x0000000100007810 */ /* 0x000fe40007f1e0ff */
[----:B------:R-:W-:-:S03]  /*4340*/  SHF.R.S32.HI R12, RZ, 0x1f, R13 ;  /* 0x0000001fff0c7819 */ /* 0x000fc6000001140d */
[----:B------:R-:W-:Y:S01]  /*4350*/  IMAD.X R3, RZ, RZ, R3, P0 ;  /* 0x000000ffff037224 */ /* 0x000fe200000e0603 */
[----:B------:R-:W-:-:S04]  /*4360*/  ISETP.GE.U32.AND P0, PT, R0, R13, PT ;  /* 0x0000000d0000720c */ /* 0x000fc80003f06070 */
[----:B------:R-:W-:Y:S01]  /*4370*/  ISETP.GE.U32.AND.EX P0, PT, R3, R12, PT, P0 ;  /* 0x0000000c0300720c */ /* 0x000fe20003f06100 */
[----:B--2---:R1:W-:-:S12]  /*4380*/  ST.E.U8 desc[UR36][R8.64], R11 ;  /* 0x0000000b08007985 */ /* 0x0043d8000c101124 */
[----:B------:R-:W-:Y:S05]  /*4390*/  @!P0 BRA `(.L_x_219) ;  /* 0xfffffffc00cc8947 */ /* 0x000fea000383ffff */
.L_x_218:
[----:B------:R-:W-:Y:S05]  /*43a0*/  BSYNC.RECONVERGENT B0 ;  /* 0x0000000000007941 */ /* 0x000fea0003800200 */
.L_x_217:
[----:B------:R-:W-:Y:S04]  /*43b0*/  ST.E.64 desc[UR36][R24.64], R4 ;  /* 0x0000000418007985 */ /* 0x000fe8000c101b24 */
[----:B------:R-:W-:Y:S04]  /*43c0*/  ST.E.U16 desc[UR36][R24.64+0x8], R39 ;  /* 0x0000082718007985 */ /* 0x000fe8000c101524 */
[----:B------:R-:W-:Y:S04]  /*43d0*/  ST.E desc[UR36][R24.64+0xc], R35 ;  /* 0x00000c2318007985 */ /* 0x000fe8000c101924 */
[----:B01----:R-:W2:Y:S04]  /*43e0*/  LDG.E.64 R8, desc[UR36][R6.64] ;  /* 0x0000002406087981 */ /* 0x003ea8000c1e1b00 */
        /* <DEDUP_REMOVED lines=10> */
[----:B------:R-:W2:Y:S01]  /*4490*/  LD.E.U8 R3, desc[UR36][R22.64] ;  /* 0x0000002416037980 */ /* 0x000ea2000c101100 */
[----:B------:R-:W-:Y:S01]  /*44a0*/  VIADD R31, R31, 0x1 ;  /* 0x000000011f1f7836 */ /* 0x000fe20000000000 */
[----:B0-----:R-:W-:Y:S01]  /*44b0*/  MOV R24, 0x1 ;  /* 0x0000000100187802 */ /* 0x001fe20000000f00 */
[----:B------:R-:W-:Y:S01]  /*44c0*/  VIADD R35, R35, 0x1 ;  /* 0x0000000123237836 */ /* 0x000fe20000000000 */
[----:B--2---:R4:W-:Y:S06]  /*44d0*/  ST.E.U8 desc[UR36][R18.64], R3 ;  /* 0x0000000312007985 */ /* 0x0049ec000c101124 */
.L_x_204:
[----:B------:R-:W-:Y:S05]  /*44e0*/  BSYNC.RECONVERGENT B7 ;  /* 0x0000000000077941 */ /* 0x000fea0003800200 */
.L_x_197:
[----:B------:R0:W-:Y:S01]  /*44f0*/  ST.E.U8 desc[UR36][R22.64], RZ ;  /* 0x000000ff16007985 */ /* 0x0001e2000c101124 */
[----:B------:R-:W-:Y:S01]  /*4500*/  ISETP.GE.AND P0, PT, R24, 0x3e8, PT ;  /* 0x000003e81800780c */ /* 0x000fe20003f06270 */
[----:B------:R-:W-:-:S12]  /*4510*/  BSSY.RECONVERGENT B6, `(.L_x_220) ;  /* 0x000000a000067945 */ /* 0x000fd80003800200 */
[----:B0-----:R-:W-:Y:S05]  /*4520*/  @!P0 BRA `(.L_x_221) ;  /* 0x0000000000208947 */ /* 0x001fea0003800000 */
[----:B------:R-:W-:Y:S01]  /*4530*/  MOV R8, 0x8 ;  /* 0x0000000800087802 */ /* 0x000fe20000000f00 */
[----:B------:R-:W0:Y:S01]  /*4540*/  LDCU.64 UR4, c[0x4][0x20] ;  /* 0x01000400ff0477ac */ /* 0x000e220008000a00 */
[----:B-123--:R-:W-:-:S04]  /*4550*/  CS2R R6, SRZ ;  /* 0x0000000000067805 */ /* 0x00efc8000001ff00 */
[----:B------:R-:W1:Y:S01]  /*4560*/  LDC.64 R8, c[0x4][R8] ;  /* 0x0100000008087b82 */ /* 0x000e620000000a00 */
[----:B0-----:R-:W-:Y:S02]  /*4570*/  IMAD.U32 R4, RZ, RZ, UR4 ;  /* 0x00000004ff047e24 */ /* 0x001fe4000f8e00ff */
[----:B------:R-:W-:-:S07]  /*4580*/  IMAD.U32 R5, RZ, RZ, UR5 ;  /* 0x00000005ff057e24 */ /* 0x000fce000f8e00ff */
[----:B------:R-:W-:-:S07]  /*4590*/  LEPC R20, `(.L_x_221) ;  /* 0x000000001014794e */ /* 0x000fce0000000000 */
[----:B-1--4-:R-:W-:Y:S05]  /*45a0*/  CALL.ABS.NOINC R8 ;  /* 0x0000000008007343 */ /* 0x012fea0003c00000 */
.L_x_221:
[----:B------:R-:W-:Y:S05]  /*45b0*/  BSYNC.RECONVERGENT B6 ;  /* 0x0000000000067941 */ /* 0x000fea0003800200 */
.L_x_220:
[----:B------:R-:W-:Y:S01]  /*45c0*/  ISETP.NE.AND P6, PT, R37, RZ, PT ;  /* 0x000000ff2500720c */ /* 0x000fe20003fc5270 */
[----:B------:R-:W-:Y:S01]  /*45d0*/  IMAD.MOV.U32 R0, RZ, RZ, R36 ;  /* 0x000000ffff007224 */ /* 0x000fe200078e0024 */
[C---:B------:R-:W-:Y:S02]  /*45e0*/  ISETP.NE.AND P0, PT, R38.reuse, R33, PT ;  /* 0x000000212600720c */ /* 0x040fe40003f05270 */
[----:B------:R-:W-:Y:S02]  /*45f0*/  MOV R20, R24 ;  /* 0x0000001800147202 */ /* 0x000fe40000000f00 */
[----:B------:R-:W-:-:S07]  /*4600*/  SEL R38, R38, RZ, P0 ;  /* 0x000000ff26267207 */ /* 0x000fce0000000000 */
[----:B------:R-:W-:Y:S05]  /*4610*/  @P6 BRA `(.L_x_222) ;  /* 0xffffffe0001c6947 */ /* 0x000fea000383ffff */
.L_x_178:
[----:B------:R-:W-:Y:S05]  /*4620*/  BSYNC.RECONVERGENT B8 ;  /* 0x0000000000087941 */ /* 0x000fea0003800200 */
.L_x_177:
[----:B-123--:R-:W1:Y:S02]  /*4630*/  LDC.64 R4, c[0x4][0x18] ;  /* 0x01000600ff047b82 */ /* 0x00ee640000000a00 */
[----:B-1----:R-:W2:Y:S01]  /*4640*/  LDG.E.64 R4, desc[UR36][R4.64] ;  /* 0x0000002404047981 */ /* 0x002ea2000c1e1b00 */
[----:B------:R-:W-:Y:S01]  /*4650*/  IMAD.MOV.U32 R0, RZ, RZ, -0x1 ;  /* 0xffffffffff007424 */ /* 0x000fe200078e00ff */
[----:B--2---:R-:W-:-:S04]  /*4660*/  ISETP.NE.U32.AND P0, PT, R4, RZ, PT ;  /* 0x000000ff0400720c */ /* 0x004fc80003f05070 */
[----:B------:R-:W-:-:S13]  /*4670*/  ISETP.NE.AND.EX P0, PT, R5, RZ, PT, P0 ;  /* 0x000000ff0500720c */ /* 0x000fda0003f05300 */
[----:B------:R-:W-:Y:S05]  /*4680*/  @!P0 BRA `(.L_x_223) ;  /* 0x0000000000788947 */ /* 0x000fea0003800000 */
[----:B------:R-:W-:Y:S01]  /*4690*/  BSSY.RECONVERGENT B0, `(.L_x_223) ;  /* 0x000001d000007945 */ /* 0x000fe20003800200 */
.L_x_229:
[----:B0---4-:R-:W2:Y:S01]  /*46a0*/  LD.E.S16 R3, desc[UR36][R4.64+0x8] ;  /* 0x0000082404037980 */ /* 0x011ea2000c101700 */
        /* <DEDUP_REMOVED lines=8> */
.L_x_227:
[-C--:B------:R-:W-:Y:S02]  /*4730*/  IADD3 R8, P1, PT, R18, R3.reuse, RZ ;  /* 0x0000000312087210 */ /* 0x080fe40007f3e0ff */
[----:B-----5:R-:W-:-:S03]  /*4740*/  IADD3 R6, P0, PT, R10, R3, RZ ;  /* 0x000000030a067210 */ /* 0x020fc60007f1e0ff */
[----:B------:R-:W-:Y:S02]  /*4750*/  IMAD.X R9, RZ, RZ, R19, P1 ;  /* 0x000000ffff097224 */ /* 0x000fe400008e0613 */
[----:B------:R-:W-:-:S04]  /*4760*/  IMAD.X R7, RZ, RZ, R11, P0 ;  /* 0x000000ffff077224 */ /* 0x000fc800000e060b */
[----:B------:R-:W2:Y:S04]  /*4770*/  LD.E.U8 R9, desc[UR36][R8.64] ;  /* 0x0000002408097980 */ /* 0x000ea8000c101100 */
[----:B------:R-:W2:Y:S02]  /*4780*/  LD.E.U8 R6, desc[UR36][R6.64] ;  /* 0x0000002406067980 */ /* 0x000ea4000c101100 */
[----:B--2---:R-:W-:-:S13]  /*4790*/  ISETP.NE.AND P0, PT, R6, R9, PT ;  /* 0x000000090600720c */ /* 0x004fda0003f05270 */
[----:B------:R-:W-:Y:S05]  /*47a0*/  @P0 BRA `(.L_x_225) ;  /* 0x0000000000180947 */ /* 0x000fea0003800000 */
[----:B------:R-:W-:-:S04]  /*47b0*/  IADD3 R3, PT, PT, R3, 0x1, RZ ;  /* 0x0000000103037810 */ /* 0x000fc80007ffe0ff */
[----:B------:R-:W-:-:S13]  /*47c0*/  ISETP.NE.AND P0, PT, R3, R24, PT ;  /* 0x000000180300720c */ /* 0x000fda0003f05270 */
[----:B------:R-:W-:Y:S05]  /*47d0*/  @!P0 BREAK.RELIABLE B1 ;  /* 0x0000000000018942 */ /* 0x000fea0003800100 */
[----:B------:R-:W-:Y:S05]  /*47e0*/  @P0 BRA `(.L_x_227) ;  /* 0xfffffffc00d00947 */ /* 0x000fea000383ffff */
.L_x_226:
[----:B------:R1:W5:Y:S01]  /*47f0*/  LD.E R0, desc[UR36][R4.64+0xc] ;  /* 0x00000c2404007980 */ /* 0x000362000c101900 */
[----:B------:R-:W-:Y:S05]  /*4800*/  BRA `(.L_x_228) ;  /* 0x0000000000147947 */ /* 0x000fea0003800000 */
.L_x_225:
[----:B------:R-:W-:Y:S05]  /*4810*/  BSYNC.RELIABLE B1 ;  /* 0x0000000000017941 */ /* 0x000fea0003800100 */
.L_x_224:
[----:B0-----:R-:W2:Y:S02]  /*4820*/  LD.E.64 R4, desc[UR36][R4.64+0x10] ;  /* 0x0000102404047980 */ /* 0x001ea4000c101b00 */
[----:B--2---:R-:W-:-:S04]  /*4830*/  ISETP.NE.U32.AND P0, PT, R4, RZ, PT ;  /* 0x000000ff0400720c */ /* 0x004fc80003f05070 */
[----:B------:R-:W-:-:S13]  /*4840*/  ISETP.NE.AND.EX P0, PT, R5, RZ, PT, P0 ;  /* 0x000000ff0500720c */ /* 0x000fda0003f05300 */
[----:B------:R-:W-:Y:S05]  /*4850*/  @P0 BRA `(.L_x_229) ;  /* 0xfffffffc00900947 */ /* 0x000fea000383ffff */
.L_x_228:
[----:B------:R-:W-:Y:S05]  /*4860*/  BSYNC.RECONVERGENT B0 ;  /* 0x0000000000007941 */ /* 0x000fea0003800200 */
.L_x_223:
[----:B------:R-:W-:Y:S01]  /*4870*/  IMAD.WIDE R6, R31, 0x4, R16 ;  /* 0x000000041f067825 */ /* 0x000fe200078e0210 */
[----:B------:R-:W-:-:S03]  /*4880*/  MOV R22, 0x10 ;  /* 0x0000001000167802 */ /* 0x000fc60000000f00 */
[----:B01----:R-:W-:Y:S01]  /*4890*/  IMAD.MOV.U32 R4, RZ, RZ, R18 ;  /* 0x000000ffff047224 */ /* 0x003fe200078e0012 */
[----:B-----5:R0:W-:Y:S01]  /*48a0*/  ST.E desc[UR36][R6.64], R0 ;  /* 0x0000000006007985 */ /* 0x0201e2000c101924 */
[----:B------:R0:W1:Y:S01]  /*48b0*/  LDC.64 R8, c[0x4][R22] ;  /* 0x0100000016087b82 */ /* 0x0000620000000a00 */
[----:B------:R-:W-:-:S07]  /*48c0*/  IMAD.MOV.U32 R5, RZ, RZ, R19 ;  /* 0x000000ffff057224 */ /* 0x000fce00078e0013 */
[----:B------:R-:W-:-:S07]  /*48d0*/  LEPC R20, `(.L_x_230) ;  /* 0x000000001014794e */ /* 0x000fce0000000000 */
[----:B01--4-:R-:W-:Y:S05]  /*48e0*/  CALL.ABS.NOINC R8 ;  /* 0x0000000008007343 */ /* 0x013fea0003c00000 */
.L_x_230:
[----:B------:R-:W0:Y:S01]  /*48f0*/  LDC.64 R22, c[0x4][R22] ;  /* 0x0100000016167b82 */ /* 0x000e220000000a00 */
[----:B------:R-:W-:Y:S02]  /*4900*/  IMAD.MOV.U32 R4, RZ, RZ, R29 ;  /* 0x000000ffff047224 */ /* 0x000fe400078e001d */
[----:B------:R-:W-:-:S07]  /*4910*/  IMAD.MOV.U32 R5, RZ, RZ, R27 ;  /* 0x000000ffff057224 */ /* 0x000fce00078e001b */
[----:B------:R-:W-:-:S07]  /*4920*/  LEPC R20, `(.L_x_231) ;  /* 0x000000001014794e */ /* 0x000fce0000000000 */
[----:B0-----:R-:W-:Y:S05]  /*4930*/  CALL.ABS.NOINC R22 ;  /* 0x0000000016007343 */ /* 0x001fea0003c00000 */
.L_x_231:
[----:B------:R-:W0:Y:S01]  /*4940*/  LDC.64 R4, c[0x0][0x398] ;  /* 0x0000e600ff047b82 */ /* 0x000e220000000a00 */
[C---:B------:R-:W-:Y:S01]  /*4950*/  ISETP.NE.AND P0, PT, R26.reuse, RZ, PT ;  /* 0x000000ff1a00720c */ /* 0x040fe20003f05270 */
[----:B------:R-:W-:Y:S05]  /*4960*/  WARPSYNC.ALL ;  /* 0x0000000000007948 */ /* 0x000fea0003800000 */
[----:B------:R-:W-:Y:S01]  /*4970*/  BSSY.RECONVERGENT B0, `(.L_x_232) ;  /* 0x0000062000007945 */ /* 0x000fe20003800200 */
[----:B------:R-:W-:Y:S02]  /*4980*/  HFMA2 R22, -RZ, RZ, 0, 0 ;  /* 0x00000000ff167431 */ /* 0x000fe400000001ff */
[----:B0-----:R-:W-:-:S05]  /*4990*/  IMAD.WIDE.U32 R18, R26, 0x4, R4 ;  /* 0x000000041a127825 */ /* 0x001fca00078e0004 */
[----:B------:R0:W-:Y:S01]  /*49a0*/  STG.E desc[UR36][R18.64], R31 ;  /* 0x0000001f12007986 */ /* 0x0001e2000c101924 */
[----:B------:R-:W-:Y:S06]  /*49b0*/  BAR.SYNC.DEFER_BLOCKING 0x0 ;  /* 0x0000000000007b1d */ /* 0x000fec0000010000 */
[----:B------:R-:W-:Y:S05]  /*49c0*/  @!P0 BRA `(.L_x_233) ;  /* 0x0000000400708947 */ /* 0x000fea0003800000 */
[C---:B------:R-:W-:Y:S01]  /*49d0*/  ISETP.GE.U32.AND P0, PT, R26.reuse, 0x10, PT ;  /* 0x000000101a00780c */ /* 0x040fe20003f06070 */
[----:B------:R-:W-:Y:S01]  /*49e0*/  BSSY.RECONVERGENT B1, `(.L_x_234) ;  /* 0x000002c000017945 */ /* 0x000fe20003800200 */
[----:B0-----:R-:W-:Y:S01]  /*49f0*/  LOP3.LUT R31, R26, 0xf, RZ, 0xc0, !PT ;  /* 0x0000000f1a1f7812 */ /* 0x001fe200078ec0ff */
        /* <DEDUP_REMOVED lines=12> */
.L_x_236:
        /* <DEDUP_REMOVED lines=30> */
.L_x_235:
[----:B------:R-:W-:Y:S05]  /*4ca0*/  BSYNC.RECONVERGENT B1 ;  /* 0x0000000000017941 */ /* 0x000fea0003800200 */
.L_x_234:
[----:B------:R-:W-:Y:S05]  /*4cb0*/  @!P1 BRA `(.L_x_233) ;  /* 0x0000000000b49947 */ /* 0x000fea0003800000 */
[----:B------:R-:W-:Y:S01]  /*4cc0*/  ISETP.GE.U32.AND P0, PT, R31, 0x8, PT ;  /* 0x000000081f00780c */ /* 0x000fe20003f06070 */
[----:B------:R-:W-:Y:S01]  /*4cd0*/  BSSY.RECONVERGENT B1, `(.L_x_237) ;  /* 0x0000012000017945 */ /* 0x000fe20003800200 */
[----:B------:R-:W-:-:S04]  /*4ce0*/  LOP3.LUT R14, R26, 0x7, RZ, 0xc0, !PT ;  /* 0x000000071a0e7812 */ /* 0x000fc800078ec0ff */
[----:B------:R-:W-:-:S07]  /*4cf0*/  ISETP.NE.AND P1, PT, R14, RZ, PT ;  /* 0x000000ff0e00720c */ /* 0x000fce0003f25270 */
[----:B------:R-:W-:Y:S06]  /*4d00*/  @!P0 BRA `(.L_x_238) ;  /* 0x0000000000388947 */ /* 0x000fec0003800000 */
[----:B------:R-:W-:-:S05]  /*4d10*/  IMAD.WIDE.U32 R6, R3, 0x4, R4 ;  /* 0x0000000403067825 */ /* 0x000fca00078e0004 */
        /* <DEDUP_REMOVED lines=8> */
[----:B------:R-:W-:-:S02]  /*4da0*/  IADD3 R3, PT, PT, R3, 0x8, RZ ;  /* 0x0000000803037810 */ /* 0x000fc40007ffe0ff */
[----:B--2---:R-:W-:-:S04]  /*4db0*/  IADD3 R0, PT, PT, R0, R9, R22 ;  /* 0x0000000900007210 */ /* 0x004fc80007ffe016 */
[----:B---3--:R-:W-:-:S04]  /*4dc0*/  IADD3 R0, PT, PT, R8, R11, R0 ;  /* 0x0000000b08007210 */ /* 0x008fc80007ffe000 */
[----:B----4-:R-:W-:-:S04]  /*4dd0*/  IADD3 R0, PT, PT, R10, R13, R0 ;  /* 0x0000000d0a007210 */ /* 0x010fc80007ffe000 */
[----:B-----5:R-:W-:-:S07]  /*4de0*/  IADD3 R22, PT, PT, R12, R15, R0 ;  /* 0x0000000f0c167210 */ /* 0x020fce0007ffe000 */
.L_x_238:
[----:B------:R-:W-:Y:S05]  /*4df0*/  BSYNC.RECONVERGENT B1 ;  /* 0x0000000000017941 */ /* 0x000fea0003800200 */
.L_x_237:
        /* <DEDUP_REMOVED lines=10> */
[----:B------:R-:W3:Y:S01]  /*4ea0*/  LDG.E R10, desc[UR36][R6.64+0xc] ;  /* 0x00000c24060a7981 */ /* 0x000ee2000c1e1900 */
[----:B------:R-:W-:Y:S01]  /*4eb0*/  VIADD R3, R3, 0x4 ;  /* 0x0000000403037836 */ /* 0x000fe20000000000 */
[----:B--2---:R-:W-:-:S04]  /*4ec0*/  IADD3 R8, PT, PT, R8, R9, R22 ;  /* 0x0000000908087210 */ /* 0x004fc80007ffe016 */
[----:B---3--:R-:W-:-:S07]  /*4ed0*/  IADD3 R22, PT, PT, R10, R11, R8 ;  /* 0x0000000b0a167210 */ /* 0x008fce0007ffe008 */
.L_x_240:
[----:B------:R-:W-:Y:S05]  /*4ee0*/  BSYNC.RECONVERGENT B1 ;  /* 0x0000000000017941 */ /* 0x000fea0003800200 */
.L_x_239:
[----:B------:R-:W-:Y:S05]  /*4ef0*/  @!P1 BRA `(.L_x_233) ;  /* 0x0000000000249947 */ /* 0x000fea0003800000 */
[----:B------:R-:W-:-:S04]  /*4f00*/  IMAD.WIDE.U32 R4, R3, 0x4, R4 ;  /* 0x0000000403047825 */ /* 0x000fc800078e0004 */
[----:B------:R-:W-:-:S07]  /*4f10*/  IMAD.MOV R0, RZ, RZ, -R0 ;  /* 0x000000ffff007224 */ /* 0x000fce00078e0a00 */
.L_x_241:
[----:B------:R0:W2:Y:S01]  /*4f20*/  LDG.E R3, desc[UR36][R4.64] ;  /* 0x0000002404037981 */ /* 0x0000a2000c1e1900 */
[----:B------:R-:W-:-:S05]  /*4f30*/  VIADD R0, R0, 0x1 ;  /* 0x0000000100007836 */ /* 0x000fca0000000000 */
[----:B------:R-:W-:Y:S02]  /*4f40*/  ISETP.NE.AND P0, PT, R0, RZ, PT ;  /* 0x000000ff0000720c */ /* 0x000fe40003f05270 */
[----:B0-----:R-:W-:-:S04]  /*4f50*/  IADD3 R4, P1, PT, R4, 0x4, RZ ;  /* 0x0000000404047810 */ /* 0x001fc80007f3e0ff */
[----:B------:R-:W-:Y:S01]  /*4f60*/  IADD3.X R5, PT, PT, RZ, R5, RZ, P1, !PT ;  /* 0x00000005ff057210 */ /* 0x000fe20000ffe4ff */
[----:B--2---:R-:W-:-:S06]  /*4f70*/  IMAD.IADD R22, R3, 0x1, R22 ;  /* 0x0000000103167824 */ /* 0x004fcc00078e0216 */
[----:B------:R-:W-:Y:S05]  /*4f80*/  @P0 BRA `(.L_x_241) ;  /* 0xfffffffc00e40947 */ /* 0x000fea000383ffff */
.L_x_233:
[----:B------:R-:W-:Y:S05]  /*4f90*/  BSYNC.RECONVERGENT B0 ;  /* 0x0000000000007941 */ /* 0x000fea0003800200 */
.L_x_232:
[----:B------:R-:W2:Y:S02]  /*4fa0*/  LDG.E R0, desc[UR36][R18.64] ;  /* 0x0000002412007981 */ /* 0x000ea4000c1e1900 */
[----:B--2---:R-:W-:-:S13]  /*4fb0*/  ISETP.NE.AND P0, PT, R0, RZ, PT ;  /* 0x000000ff0000720c */ /* 0x004fda0003f05270 */
[----:B------:R-:W-:Y:S05]  /*4fc0*/  @!P0 EXIT ;  /* 0x000000000000894d */ /* 0x000fea0003800000 */
[----:B------:R-:W-:-:S07]  /*4fd0*/  IMAD.MOV.U32 R27, RZ, RZ, RZ ;  /* 0x000000ffff1b7224 */ /* 0x000fce00078e00ff */
.L_x_243:
[C---:B------:R-:W-:Y:S01]  /*4fe0*/  IMAD.WIDE.U32 R6, R27.reuse, 0x4, R16 ;  /* 0x000000041b067825 */ /* 0x040fe200078e0010 */
[----:B------:R-:W1:Y:S01]  /*4ff0*/  LDC.64 R8, c[0x0][0x390] ;  /* 0x0000e400ff087b82 */ /* 0x000e620000000a00 */
[----:B------:R-:W2:Y:S03]  /*5000*/  LDCU.64 UR4, c[0x4][0x30] ;  /* 0x01000600ff0477ac */ /* 0x000ea60008000a00 */
[----:B------:R3:W4:Y:S01]  /*5010*/  LD.E R0, desc[UR36][R6.64] ;  /* 0x0000002406007980 */ /* 0x000722000c101900 */
[----:B------:R-:W-:-:S03]  /*5020*/  IMAD.IADD R3, R27, 0x1, R22 ;  /* 0x000000011b037824 */ /* 0x000fc600078e0216 */
[----:B------:R0:W-:Y:S01]  /*5030*/  STL.64 [R1], R26 ;  /* 0x0000001a01007387 */ /* 0x0001e20000100a00 */
[----:B---3--:R-:W-:Y:S01]  /*5040*/  MOV R6, R28 ;  /* 0x0000001c00067202 */ /* 0x008fe20000000f00 */
[----:B------:R-:W-:Y:S02]  /*5050*/  IMAD.MOV.U32 R7, RZ, RZ, R2 ;  /* 0x000000ffff077224 */ /* 0x000fe400078e0002 */
[----:B--2---:R-:W-:Y:S02]  /*5060*/  IMAD.U32 R4, RZ, RZ, UR4 ;  /* 0x00000004ff047e24 */ /* 0x004fe4000f8e00ff */
[----:B------:R-:W-:Y:S02]  /*5070*/  IMAD.U32 R5, RZ, RZ, UR5 ;  /* 0x00000005ff057e24 */ /* 0x000fe4000f8e00ff */
[----:B-1----:R-:W-:Y:S01]  /*5080*/  IMAD.WIDE.U32 R8, R3, 0x4, R8 ;  /* 0x0000000403087825 */ /* 0x002fe200078e0008 */
[----:B------:R-:W-:-:S04]  /*5090*/  MOV R3, 0x8 ;  /* 0x0000000800037802 */ /* 0x000fc80000000f00 */
[----:B------:R0:W1:Y:S01]  /*50a0*/  LDC.64 R10, c[0x4][R3] ;  /* 0x01000000030a7b82 */ /* 0x0000620000000a00 */
[----:B----4-:R0:W-:Y:S04]  /*50b0*/  STL [R1+0x8], R0 ;  /* 0x0000080001007387 */ /* 0x0101e80000100800 */
[----:B-1----:R0:W-:Y:S02]  /*50c0*/  STG.E desc[UR36][R8.64], R0 ;  /* 0x0000000008007986 */ /* 0x0021e4000c101924 */
[----:B------:R-:W-:-:S07]  /*50d0*/  LEPC R20, `(.L_x_242) ;  /* 0x000000001014794e */ /* 0x000fce0000000000 */
[----:B0-----:R-:W-:Y:S05]  /*50e0*/  CALL.ABS.NOINC R10 ;  /* 0x000000000a007343 */ /* 0x001fea0003c00000 */
.L_x_242:
[----:B------:R-:W2:Y:S01]  /*50f0*/  LDG.E R0, desc[UR36][R18.64] ;  /* 0x0000002412007981 */ /* 0x000ea2000c1e1900 */
[----:B------:R-:W-:-:S05]  /*5100*/  VIADD R27, R27, 0x1 ;  /* 0x000000011b1b7836 */ /* 0x000fca0000000000 */
[----:B--2---:R-:W-:-:S13]  /*5110*/  ISETP.GE.U32.AND P0, PT, R27, R0, PT ;  /* 0x000000001b00720c */ /* 0x004fda0003f06070 */
[----:B------:R-:W-:Y:S05]  /*5120*/  @!P0 BRA `(.L_x_243) ;  /* 0xfffffffc00ac8947 */ /* 0x000fea000383ffff */
[----:B------:R-:W-:Y:S05]  /*5130*/  EXIT ;  /* 0x000000000000794d */ /* 0x000fea0003800000 */
        .weak           $__internal_1_$__cuda_sm20_div_rn_f64_full
        .type           $__internal_1_$__cuda_sm20_div_rn_f64_full,@function
        .size           $__internal_1_$__cuda_sm20_div_rn_f64_full,(.L_x_251 - $__internal_1_$__cuda_sm20_div_rn_f64_full)
$__internal_1_$__cuda_sm20_div_rn_f64_full:
[C---:B------:R-:W-:Y:S01]  /*5140*/  FSETP.GEU.AND P0, PT, |R5|.reuse, 1.469367938527859385e-39, PT ;  /* 0x001000000500780b */ /* 0x040fe20003f0e200 */
[----:B------:R-:W-:Y:S01]  /*5150*/  IMAD.MOV.U32 R12, RZ, RZ, 0x1 ;  /* 0x00000001ff0c7424 */ /* 0x000fe200078e00ff */
[C---:B------:R-:W-:Y:S01]  /*5160*/  LOP3.LUT R6, R5.reuse, 0x800fffff, RZ, 0xc0, !PT ;  /* 0x800fffff05067812 */ /* 0x040fe200078ec0ff */
[----:B------:R-:W-:Y:S01]  /*5170*/  IMAD.MOV.U32 R21, RZ, RZ, 0x1ca00000 ;  /* 0x1ca00000ff157424 */ /* 0x000fe200078e00ff */
[----:B------:R-:W-:Y:S02]  /*5180*/  LOP3.LUT R9, R5, 0x7ff00000, RZ, 0xc0, !PT ;  /* 0x7ff0000005097812 */ /* 0x000fe400078ec0ff */
[----:B------:R-:W-:Y:S01]  /*5190*/  LOP3.LUT R7, R6, 0x3ff00000, RZ, 0xfc, !PT ;  /* 0x3ff0000006077812 */ /* 0x000fe200078efcff */
[----:B------:R-:W-:-:S06]  /*51a0*/  IMAD.MOV.U32 R6, RZ, RZ, R4 ;  /* 0x000000ffff067224 */ /* 0x000fcc00078e0004 */
[----:B------:R-:W-:-:S06]  /*51b0*/  @!P0 DMUL R6, R4, 8.98846567431157953865e+307 ;  /* 0x7fe0000004068828 */ /* 0x000fcc0000000000 */
[----:B------:R-:W0:Y:S02]  /*51c0*/  MUFU.RCP64H R13, R7 ;  /* 0x00000007000d7308 */ /* 0x000e240000001800 */
[----:B0-----:R-:W-:-:S08]  /*51d0*/  DFMA R14, R12, -R6, 1 ;  /* 0x3ff000000c0e742b */ /* 0x001fd00000000806 */
[----:B------:R-:W-:-:S08]  /*51e0*/  DFMA R14, R14, R14, R14 ;  /* 0x0000000e0e0e722b */ /* 0x000fd0000000000e */
[----:B------:R-:W-:Y:S01]  /*51f0*/  DFMA R14, R12, R14, R12 ;  /* 0x0000000e0c0e722b */ /* 0x000fe2000000000c */
[----:B------:R-:W-:Y:S01]  /*5200*/  IMAD.MOV.U32 R13, RZ, RZ, R11 ;  /* 0x000000ffff0d7224 */ /* 0x000fe200078e000b */
[----:B------:R-:W-:-:S04]  /*5210*/  MOV R12, R10 ;  /* 0x0000000a000c7202 */ /* 0x000fc80000000f00 */
[----:B------:R-:W-:Y:S02]  /*5220*/  LOP3.LUT R20, R13, 0x7ff00000, RZ, 0xc0, !PT ;  /* 0x7ff000000d147812 */ /* 0x000fe400078ec0ff */
[----:B------:R-:W-:Y:S01]  /*5230*/  DFMA R16, R14, -R6, 1 ;  /* 0x3ff000000e10742b */ /* 0x000fe20000000806 */
[----:B------:R-:W-:Y:S01]  /*5240*/  IMAD.MOV.U32 R10, RZ, RZ, R12 ;  /* 0x000000ffff0a7224 */ /* 0x000fe200078e000c */
[----:B------:R-:W-:Y:S01]  /*5250*/  ISETP.GE.U32.AND P1, PT, R20, R9, PT ;  /* 0x000000091400720c */ /* 0x000fe20003f26070 */
[----:B------:R-:W-:-:S03]  /*5260*/  IMAD.MOV.U32 R22, RZ, RZ, R20 ;  /* 0x000000ffff167224 */ /* 0x000fc600078e0014 */
[----:B------:R-:W-:Y:S02]  /*5270*/  SEL R11, R21, 0x63400000, !P1 ;  /* 0x63400000150b7807 */ /* 0x000fe40004800000 */
[----:B------:R-:W-:Y:S01]  /*5280*/  DFMA R14, R14, R16, R14 ;  /* 0x000000100e0e722b */ /* 0x000fe2000000000e */
[----:B------:R-:W-:Y:S02]  /*5290*/  FSETP.GEU.AND P1, PT, |R13|, 1.469367938527859385e-39, PT ;  /* 0x001000000d00780b */ /* 0x000fe40003f2e200 */
[----:B------:R-:W-:-:S11]  /*52a0*/  LOP3.LUT R11, R11, 0x800fffff, R13, 0xf8, !PT ;  /* 0x800fffff0b0b7812 */ /* 0x000fd600078ef80d */
[----:B------:R-:W-:Y:S05]  /*52b0*/  @P1 BRA `(.L_x_244) ;  /* 0x0000000000201947 */ /* 0x000fea0003800000 */
[----:B------:R-:W-:Y:S02]  /*52c0*/  LOP3.LUT R17, R5, 0x7ff00000, RZ, 0xc0, !PT ;  /* 0x7ff0000005117812 */ /* 0x000fe400078ec0ff */
[----:B------:R-:W-:Y:S02]  /*52d0*/  MOV R16, RZ ;  /* 0x000000ff00107202 */ /* 0x000fe40000000f00 */
[----:B------:R-:W-:-:S04]  /*52e0*/  ISETP.GE.U32.AND P1, PT, R20, R17, PT ;  /* 0x000000111400720c */ /* 0x000fc80003f26070 */
[----:B------:R-:W-:-:S04]  /*52f0*/  SEL R17, R21, 0x63400000, !P1 ;  /* 0x6340000015117807 */ /* 0x000fc80004800000 */
[----:B------:R-:W-:-:S04]  /*5300*/  LOP3.LUT R17, R17, 0x80000000, R13, 0xf8, !PT ;  /* 0x8000000011117812 */ /* 0x000fc800078ef80d */
[----:B------:R-:W-:-:S06]  /*5310*/  LOP3.LUT R17, R17, 0x100000, RZ, 0xfc, !PT ;  /* 0x0010000011117812 */ /* 0x000fcc00078efcff */
[----:B------:R-:W-:-:S10]  /*5320*/  DFMA R10, R10, 2, -R16 ;  /* 0x400000000a0a782b */ /* 0x000fd40000000810 */
[----:B------:R-:W-:-:S07]  /*5330*/  LOP3.LUT R22, R11, 0x7ff00000, RZ, 0xc0, !PT ;  /* 0x7ff000000b167812 */ /* 0x000fce00078ec0ff */
.L_x_244:
        /* <DEDUP_REMOVED lines=13> */
[----:B------:R-:W-:-:S05]  /*5410*/  SEL R12, R21, 0x63400000, !P0 ;  /* 0x63400000150c7807 */ /* 0x000fca0004000000 */
[----:B------:R-:W-:Y:S01]  /*5420*/  IMAD.IADD R9, R9, 0x1, -R12 ;  /* 0x0000000109097824 */ /* 0x000fe200078e0a0c */
[----:B------:R-:W-:-:S03]  /*5430*/  MOV R12, RZ ;  /* 0x000000ff000c7202 */ /* 0x000fc60000000f00 */
        /* <DEDUP_REMOVED lines=11> */
[----:B------:R-:W-:Y:S01]  /*54f0*/  DMUL.RP R12, R14, R12 ;  /* 0x0000000c0e0c7228 */ /* 0x000fe20000008000 */
[----:B------:R-:W-:Y:S01]  /*5500*/  IMAD.MOV.U32 R4, RZ, RZ, RZ ;  /* 0x000000ffff047224 */ /* 0x000fe200078e00ff */
[----:B------:R-:W-:-:S05]  /*5510*/  IADD3 R9, PT, PT, -R9, -0x43300000, RZ ;  /* 0xbcd0000009097810 */ /* 0x000fca0007ffe1ff */
[----:B------:R-:W-:-:S03]  /*5520*/  DFMA R4, R16, -R4, R14 ;  /* 0x800000041004722b */ /* 0x000fc6000000000e */
[----:B------:R-:W-:-:S07]  /*5530*/  LOP3.LUT R11, R13, R11, RZ, 0x3c, !PT ;  /* 0x0000000b0d0b7212 */ /* 0x000fce00078e3cff */
[----:B------:R-:W-:-:S04]  /*5540*/  FSETP.NEU.AND P0, PT, |R5|, R9, PT ;  /* 0x000000090500720b */ /* 0x000fc80003f0d200 */
[----:B------:R-:W-:Y:S02]  /*5550*/  FSEL R16, R12, R16, !P0 ;  /* 0x000000100c107208 */ /* 0x000fe40004000000 */
[----:B------:R-:W-:Y:S01]  /*5560*/  FSEL R17, R11, R17, !P0 ;  /* 0x000000110b117208 */ /* 0x000fe20004000000 */
[----:B------:R-:W-:Y:S06]  /*5570*/  BRA `(.L_x_246) ;  /* 0x0000000000547947 */ /* 0x000fec0003800000 */
.L_x_245:
[----:B------:R-:W-:-:S14]  /*5580*/  DSETP.NAN.AND P0, PT, R12, R12, PT ;  /* 0x0000000c0c00722a */ /* 0x000fdc0003f08000 */
[----:B------:R-:W-:Y:S05]  /*5590*/  @P0 BRA `(.L_x_247) ;  /* 0x0000000000440947 */ /* 0x000fea0003800000 */
[----:B------:R-:W-:-:S14]  /*55a0*/  DSETP.NAN.AND P0, PT, R4, R4, PT ;  /* 0x000000040400722a */ /* 0x000fdc0003f08000 */
[----:B------:R-:W-:Y:S05]  /*55b0*/  @P0 BRA `(.L_x_248) ;  /* 0x0000000000300947 */ /* 0x000fea0003800000 */
[----:B------:R-:W-:Y:S01]  /*55c0*/  ISETP.NE.AND P0, PT, R22, R9, PT ;  /* 0x000000091600720c */ /* 0x000fe20003f05270 */
[----:B------:R-:W-:Y:S01]  /*55d0*/  IMAD.MOV.U32 R16, RZ, RZ, 0x0 ;  /* 0x00000000ff107424 */ /* 0x000fe200078e00ff */
[----:B------:R-:W-:-:S11]  /*55e0*/  MOV R17, 0xfff80000 ;  /* 0xfff8000000117802 */ /* 0x000fd60000000f00 */
[----:B------:R-:W-:Y:S05]  /*55f0*/  @!P0 BRA `(.L_x_246) ;  /* 0x0000000000348947 */ /* 0x000fea0003800000 */
[----:B------:R-:W-:Y:S02]  /*5600*/  ISETP.NE.AND P0, PT, R22, 0x7ff00000, PT ;  /* 0x7ff000001600780c */ /* 0x000fe40003f05270 */
[----:B------:R-:W-:Y:S02]  /*5610*/  LOP3.LUT R17, R13, 0x80000000, R5, 0x48, !PT ;  /* 0x800000000d117812 */ /* 0x000fe400078e4805 */
[----:B------:R-:W-:-:S13]  /*5620*/  ISETP.EQ.OR P0, PT, R9, RZ, !P0 ;  /* 0x000000ff0900720c */ /* 0x000fda0004702670 */
[----:B------:R-:W-:Y:S01]  /*5630*/  @P0 LOP3.LUT R4, R17, 0x7ff00000, RZ, 0xfc, !PT ;  /* 0x7ff0000011040812 */ /* 0x000fe200078efcff */
[----:B------:R-:W-:Y:S02]  /*5640*/  @!P0 IMAD.MOV.U32 R16, RZ, RZ, RZ ;  /* 0x000000ffff108224 */ /* 0x000fe400078e00ff */
[----:B------:R-:W-:Y:S02]  /*5650*/  @P0 IMAD.MOV.U32 R16, RZ, RZ, RZ ;  /* 0x000000ffff100224 */ /* 0x000fe400078e00ff */
[----:B------:R-:W-:Y:S01]  /*5660*/  @P0 IMAD.MOV.U32 R17, RZ, RZ, R4 ;  /* 0x000000ffff110224 */ /* 0x000fe200078e0004 */
[----:B------:R-:W-:Y:S06]  /*5670*/  BRA `(.L_x_246) ;  /* 0x0000000000147947 */ /* 0x000fec0003800000 */
.L_x_248:
[----:B------:R-:W-:Y:S01]  /*5680*/  LOP3.LUT R17, R5, 0x80000, RZ, 0xfc, !PT ;  /* 0x0008000005117812 */ /* 0x000fe200078efcff */
[----:B------:R-:W-:Y:S01]  /*5690*/  IMAD.MOV.U32 R16, RZ, RZ, R4 ;  /* 0x000000ffff107224 */ /* 0x000fe200078e0004 */
[----:B------:R-:W-:Y:S06]  /*56a0*/  BRA `(.L_x_246) ;  /* 0x0000000000087947 */ /* 0x000fec0003800000 */
.L_x_247:
[----:B------:R-:W-:Y:S02]  /*56b0*/  LOP3.LUT R17, R13, 0x80000, RZ, 0xfc, !PT ;  /* 0x000800000d117812 */ /* 0x000fe400078efcff */
[----:B------:R-:W-:-:S07]  /*56c0*/  MOV R16, R12 ;  /* 0x0000000c00107202 */ /* 0x000fce0000000f00 */
.L_x_246:
[----:B------:R-:W-:Y:S02]  /*56d0*/  IMAD.MOV.U32 R9, RZ, RZ, 0x0 ;  /* 0x00000000ff097424 */ /* 0x000fe400078e00ff */
[----:B------:R-:W-:Y:S02]  /*56e0*/  IMAD.MOV.U32 R6, RZ, RZ, R16 ;  /* 0x000000ffff067224 */ /* 0x000fe400078e0010 */
[----:B------:R-:W-:Y:S01]  /*56f0*/  IMAD.MOV.U32 R7, RZ, RZ, R17 ;  /* 0x000000ffff077224 */ /* 0x000fe200078e0011 */
[----:B------:R-:W-:Y:S06]  /*5700*/  RET.REL.NODEC R8 `(_Z8encodingPcPjS0_S0_S0_) ;  /* 0xffffffa8083c7950 */ /* 0x000fec0003c3ffff */
.L_x_249:
        /* <DEDUP_REMOVED lines=15> */
.L_x_251:


//--------------------- .nv.global.init           --------------------------
	.section	.nv.global.init,"aw",@progbits
.nv.global.init:
	.type		$str$2,@object
	.size		$str$2,($str$1 - $str$2)
$str$2:
        /*0000*/ 	.byte	0x74, 0x68, 0x25, 0x64, 0x20, 0x69, 0x3d, 0x25, 0x64, 0x20, 0x20, 0x25, 0x64, 0x0a, 0x00
	.type		$str$1,@object
	.size		$str$1,($str - $str$1)
$str$1:
        /*000f*/ 	.byte	0x54, 0x6f, 0x6b, 0x65, 0x6e, 0x2d, 0x73, 0x69, 0x7a, 0x65, 0x20, 0x69, 0x73, 0x20, 0x6e, 0x6f
        /*001f*/ 	.byte	0x74, 0x20, 0x65, 0x6e, 0x6f, 0x75, 0x67, 0x68, 0x20, 0x62, 0x69, 0x67, 0x00
	.type		$str,@object
	.size		$str,(.L_1 - $str)
$str:
        /*002c*/ 	.byte	0x54, 0x6f, 0x6b, 0x65, 0x6e, 0x2d, 0x73, 0x69, 0x7a, 0x65, 0x20, 0x69, 0x73, 0x20, 0x6e, 0x6f
        /*003c*/ 	.byte	0x74, 0x20, 0x65, 0x6e, 0x6f, 0x75, 0x67, 0x68, 0x20, 0x62, 0x69, 0x67, 0x0a, 0x00
.L_1:


//--------------------- .nv.shared._Z8decodingPjS_S_PcS_S_ --------------------------
	.section	.nv.shared._Z8decodingPjS_S_PcS_S_,"aw",@nobits
	.sectionflags	@""
	.align	4
.nv.shared._Z8decodingPjS_S_PcS_S_:
	.zero		1280


//--------------------- .nv.shared.reserved.0     --------------------------
	.section	.nv.shared.reserved.0,"aw",@nobits
	.weak		__nv_reservedSMEM_offset_0_alias
	.size		__nv_reservedSMEM_offset_0_alias, 0, 64
	.other		__nv_reservedSMEM_offset_0_alias,@"STO_CUDA_RESERVED_SHARED STV_DEFAULT"
__nv_reservedSMEM_offset_0_alias:
	.zero		0
	.zero		64


//--------------------- .nv.global                --------------------------
	.section	.nv.global,"aw",@nobits
	.align	8
.nv.global:
	.type		unordered_map_head,@object
	.size		unordered_map_head,(.L_0 - unordered_map_head)
unordered_map_head:
	.zero		8
.L_0:


//--------------------- .nv.shared._Z8encodingPcPjS0_S0_S0_ --------------------------
	.section	.nv.shared._Z8encodingPcPjS0_S0_S0_,"aw",@nobits
	.sectionflags	@""
.nv.shared._Z8encodingPcPjS0_S0_S0_:
	.zero		1088


//--------------------- .nv.constant0._Z8decodingPjS_S_PcS_S_ --------------------------
	.section	.nv.constant0._Z8decodingPjS_S_PcS_S_,"a",@progbits
	.sectionflags	@""
	.align	4
.nv.constant0._Z8decodingPjS_S_PcS_S_:
	.zero		944


//--------------------- .nv.constant0._Z8encodingPcPjS0_S0_S0_ --------------------------
	.section	.nv.constant0._Z8encodingPcPjS0_S0_S0_,"a",@progbits
	.sectionflags	@""
	.align	4
.nv.constant0._Z8encodingPcPjS0_S0_S0_:
	.zero		936


//--------------------- SYMBOLS --------------------------

	.type		.nv.reservedSmem.offset0,@object
	.size		.nv.reservedSmem.offset0,0x4
	.type		.nv.reservedSmem.cap,@object
	.size		.nv.reservedSmem.cap,0x4
	.type		malloc,@function
	.type		vprintf,@function
	.type		free,@function
